	.target	sm_90

	.elftype	@"ET_EXEC"


//--------------------- .note.nv.tkinfo           --------------------------
	.section	.note.nv.tkinfo,"",@"SHT_NOTE"
	.sectionflags	@"SHF_NOTE_NV_TKINFO"
	.tkinfo
        /*0018*/ 	.word	0x00000002
        /*0030*/ 	.string	""
        /*0030*/ 	.string	"ptxas"
        /*0030*/ 	.string	"Cuda compilation tools, release 13.0, V13.0.88"
        /*0030*/ 	.string	"Build cuda_13.0.r13.0/compiler.36424714_0"
        /*0030*/ 	.string	"-arch sm_90 -m 64 "



//--------------------- .note.nv.cuinfo           --------------------------
	.section	.note.nv.cuinfo,"",@"SHT_NOTE"
	.sectionflags	@"SHF_NOTE_NV_CUINFO"
        /*0018*/ 	.short	0x0002
        /*001a*/ 	.short	0x005a
        /*001c*/ 	.short	0x0082
	.zero		2


//--------------------- .nv.info                  --------------------------
	.section	.nv.info,"",@"SHT_CUDA_INFO"
	.align	4


	//----- nvinfo : EIATTR_REGCOUNT
	.align		4
        /*0000*/ 	.byte	0x04, 0x2f
        /*0002*/ 	.short	(.L_29 - .L_28)
	.align		4
.L_28:
        /*0004*/ 	.word	index@(_Z25multi_tensor_apply_kernelI18TensorListMetadataILi3EE14AdagradFunctorIdEJff13adagradMode_tfEEvlPViT_T0_DpT1_)
        /*0008*/ 	.word	0x00000030


	//----- nvinfo : EIATTR_FRAME_SIZE
	.align		4
.L_29:
        /*000c*/ 	.byte	0x04, 0x11
        /*000e*/ 	.short	(.L_31 - .L_30)
	.align		4
.L_30:
        /*0010*/ 	.word	index@(_Z25multi_tensor_apply_kernelI18TensorListMetadataILi3EE14AdagradFunctorIdEJff13adagradMode_tfEEvlPViT_T0_DpT1_)
        /*0014*/ 	.word	0x00000000


	//----- nvinfo : EIATTR_REGCOUNT
	.align		4
.L_31:
        /*0018*/ 	.byte	0x04, 0x2f
        /*001a*/ 	.short	(.L_33 - .L_32)
	.align		4
.L_32:
        /*001c*/ 	.word	index@(_Z25multi_tensor_apply_kernelI18TensorListMetadataILi3EE14AdagradFunctorIfEJff13adagradMode_tfEEvlPViT_T0_DpT1_)
        /*0020*/ 	.word	0x00000028


	//----- nvinfo : EIATTR_FRAME_SIZE
	.align		4
.L_33:
        /*0024*/ 	.byte	0x04, 0x11
        /*0026*/ 	.short	(.L_35 - .L_34)
	.align		4
.L_34:
        /*0028*/ 	.word	index@(_Z25multi_tensor_apply_kernelI18TensorListMetadataILi3EE14AdagradFunctorIfEJff13adagradMode_tfEEvlPViT_T0_DpT1_)
        /*002c*/ 	.word	0x00000000


	//----- nvinfo : EIATTR_REGCOUNT
	.align		4
.L_35:
        /*0030*/ 	.byte	0x04, 0x2f
        /*0032*/ 	.short	(.L_37 - .L_36)
	.align		4
.L_36:
        /*0034*/ 	.word	index@(_Z25multi_tensor_apply_kernelI18TensorListMetadataILi3EE14AdagradFunctorIN3c104HalfEEJff13adagradMode_tfEEvlPViT_T0_DpT1_)
        /*0038*/ 	.word	0x00000028


	//----- nvinfo : EIATTR_FRAME_SIZE
	.align		4
.L_37:
        /*003c*/ 	.byte	0x04, 0x11
        /*003e*/ 	.short	(.L_39 - .L_38)
	.align		4
.L_38:
        /*0040*/ 	.word	index@(_Z25multi_tensor_apply_kernelI18TensorListMetadataILi3EE14AdagradFunctorIN3c104HalfEEJff13adagradMode_tfEEvlPViT_T0_DpT1_)
        /*0044*/ 	.word	0x00000000


	//----- nvinfo : EIATTR_MIN_STACK_SIZE
	.align		4
.L_39:
        /*0048*/ 	.byte	0x04, 0x12
        /*004a*/ 	.short	(.L_41 - .L_40)
	.align		4
.L_40:
        /*004c*/ 	.word	index@(_Z25multi_tensor_apply_kernelI18TensorListMetadataILi3EE14AdagradFunctorIN3c104HalfEEJff13adagradMode_tfEEvlPViT_T0_DpT1_)
        /*0050*/ 	.word	0x00000000


	//----- nvinfo : EIATTR_MIN_STACK_SIZE
	.align		4
.L_41:
        /*0054*/ 	.byte	0x04, 0x12
        /*0056*/ 	.short	(.L_43 - .L_42)
	.align		4
.L_42:
        /*0058*/ 	.word	index@(_Z25multi_tensor_apply_kernelI18TensorListMetadataILi3EE14AdagradFunctorIfEJff13adagradMode_tfEEvlPViT_T0_DpT1_)
        /*005c*/ 	.word	0x00000000


	//----- nvinfo : EIATTR_MIN_STACK_SIZE
	.align		4
.L_43:
        /*0060*/ 	.byte	0x04, 0x12
        /*0062*/ 	.short	(.L_45 - .L_44)
	.align		4
.L_44:
        /*0064*/ 	.word	index@(_Z25multi_tensor_apply_kernelI18TensorListMetadataILi3EE14AdagradFunctorIdEJff13adagradMode_tfEEvlPViT_T0_DpT1_)
        /*0068*/ 	.word	0x00000000
.L_45:


//--------------------- .nv.compat                --------------------------
	.section	.nv.compat,"",@"SHT_CUDA_COMPAT_INFO"
	.align	4
        /*0000*/ 	.byte	0x02, 0x09, 0x00, 0x00, 0x02, 0x02, 0x01, 0x00, 0x02, 0x05, 0x05, 0x00, 0x03, 0x07, 0x01, 0x01
        /*0010*/ 	.byte	0x02, 0x03, 0x00, 0x00, 0x02, 0x06, 0x01, 0x00, 0x04, 0x0b, 0x08, 0x00, 0x00, 0x00, 0x00, 0x00
        /*0020*/ 	.byte	0x00, 0x00, 0x00, 0x00


//--------------------- .nv.info._Z25multi_tensor_apply_kernelI18TensorListMetadataILi3EE14AdagradFunctorIN3c104HalfEEJff13adagradMode_tfEEvlPViT_T0_DpT1_ --------------------------
	.section	.nv.info._Z25multi_tensor_apply_kernelI18TensorListMetadataILi3EE14AdagradFunctorIN3c104HalfEEJff13adagradMode_tfEEvlPViT_T0_DpT1_,"",@"SHT_CUDA_INFO"
	.sectionflags	@""
	.align	4


	//----- nvinfo : EIATTR_CUDA_API_VERSION
	.align		4
        /*0000*/ 	.byte	0x04, 0x37
        /*0002*/ 	.short	(.L_47 - .L_46)
.L_46:
        /*0004*/ 	.word	0x00000082


	//----- nvinfo : EIATTR_KPARAM_INFO
	.align		4
.L_47:
        /*0008*/ 	.byte	0x04, 0x17
        /*000a*/ 	.short	(.L_49 - .L_48)
.L_48:
        /*000c*/ 	.word	0x00000000
        /*0010*/ 	.short	0x0007
        /*0012*/ 	.short	0x0c68
        /*0014*/ 	.byte	0x00, 0xf0, 0x11, 0x00


	//----- nvinfo : EIATTR_KPARAM_INFO
	.align		4
.L_49:
        /*0018*/ 	.byte	0x04, 0x17
        /*001a*/ 	.short	(.L_51 - .L_50)
.L_50:
        /*001c*/ 	.word	0x00000000
        /*0020*/ 	.short	0x0006
        /*0022*/ 	.short	0x0c64
        /*0024*/ 	.byte	0x00, 0xf0, 0x11, 0x00


	//----- nvinfo : EIATTR_KPARAM_INFO
	.align		4
.L_51:
        /*0028*/ 	.byte	0x04, 0x17
        /*002a*/ 	.short	(.L_53 - .L_52)
.L_52:
        /*002c*/ 	.word	0x00000000
        /*0030*/ 	.short	0x0005
        /*0032*/ 	.short	0x0c60
        /*0034*/ 	.byte	0x00, 0xf0, 0x11, 0x00


	//----- nvinfo : EIATTR_KPARAM_INFO
	.align		4
.L_53:
        /*0038*/ 	.byte	0x04, 0x17
        /*003a*/ 	.short	(.L_55 - .L_54)
.L_54:
        /*003c*/ 	.word	0x00000000
        /*0040*/ 	.short	0x0004
        /*0042*/ 	.short	0x0c5c
        /*0044*/ 	.byte	0x00, 0xf0, 0x11, 0x00


	//----- nvinfo : EIATTR_KPARAM_INFO
	.align		4
.L_55:
        /*0048*/ 	.byte	0x04, 0x17
        /*004a*/ 	.short	(.L_57 - .L_56)
.L_56:
        /*004c*/ 	.word	0x00000000
        /*0050*/ 	.short	0x0003
        /*0052*/ 	.short	0x0c58
        /*0054*/ 	.byte	0x00, 0xf0, 0x05, 0x00


	//----- nvinfo : EIATTR_KPARAM_INFO
	.align		4
.L_57:
        /*0058*/ 	.byte	0x04, 0x17
        /*005a*/ 	.short	(.L_59 - .L_58)
.L_58:
        /*005c*/ 	.word	0x00000000
        /*0060*/ 	.short	0x0002
        /*0062*/ 	.short	0x0010
        /*0064*/ 	.byte	0x00, 0xf0, 0x21, 0x31


	//----- nvinfo : EIATTR_KPARAM_INFO
	.align		4
.L_59:
        /*0068*/ 	.byte	0x04, 0x17
        /*006a*/ 	.short	(.L_61 - .L_60)
.L_60:
        /*006c*/ 	.word	0x00000000
        /*0070*/ 	.short	0x0001
        /*0072*/ 	.short	0x0008
        /*0074*/ 	.byte	0x00, 0xf0, 0x21, 0x00


	//----- nvinfo : EIATTR_KPARAM_INFO
	.align		4
.L_61:
        /*0078*/ 	.byte	0x04, 0x17
        /*007a*/ 	.short	(.L_63 - .L_62)
.L_62:
        /*007c*/ 	.word	0x00000000
        /*0080*/ 	.short	0x0000
        /*0082*/ 	.short	0x0000
        /*0084*/ 	.byte	0x00, 0xf0, 0x21, 0x00


	//----- nvinfo : EIATTR_SPARSE_MMA_MASK
	.align		4
.L_63:
        /*0088*/ 	.byte	0x03, 0x50
        /*008a*/ 	.short	0x0000


	//----- nvinfo : EIATTR_MAXREG_COUNT
	.align		4
        /*008c*/ 	.byte	0x03, 0x1b
        /*008e*/ 	.short	0x00ff


	//----- nvinfo : EIATTR_MERCURY_ISA_VERSION
	.align		4
        /*0090*/ 	.byte	0x03, 0x5f
        /*0092*/ 	.short	0x0101


	//----- nvinfo : EIATTR_EXIT_INSTR_OFFSETS
	.align		4
        /*0094*/ 	.byte	0x04, 0x1c
        /*0096*/ 	.short	(.L_65 - .L_64)


	//   ....[0]....
.L_64:
        /*0098*/ 	.word	0x000000d0


	//   ....[1]....
        /*009c*/ 	.word	0x00000bf0


	//----- nvinfo : EIATTR_CBANK_PARAM_SIZE
	.align		4
.L_65:
        /*00a0*/ 	.byte	0x03, 0x19
        /*00a2*/ 	.short	0x0c6c


	//----- nvinfo : EIATTR_PARAM_CBANK
	.align		4
        /*00a4*/ 	.byte	0x04, 0x0a
        /*00a6*/ 	.short	(.L_67 - .L_66)
	.align		4
.L_66:
        /*00a8*/ 	.word	index@(.nv.constant0._Z25multi_tensor_apply_kernelI18TensorListMetadataILi3EE14AdagradFunctorIN3c104HalfEEJff13adagradMode_tfEEvlPViT_T0_DpT1_)
        /*00ac*/ 	.short	0x0210
        /*00ae*/ 	.short	0x0c6c


	//----- nvinfo : EIATTR_SW_WAR
	.align		4
.L_67:
        /*00b0*/ 	.byte	0x04, 0x36
        /*00b2*/ 	.short	(.L_69 - .L_68)
.L_68:
        /*00b4*/ 	.word	0x00000008
.L_69:


//--------------------- .nv.info._Z25multi_tensor_apply_kernelI18TensorListMetadataILi3EE14AdagradFunctorIfEJff13adagradMode_tfEEvlPViT_T0_DpT1_ --------------------------
	.section	.nv.info._Z25multi_tensor_apply_kernelI18TensorListMetadataILi3EE14AdagradFunctorIfEJff13adagradMode_tfEEvlPViT_T0_DpT1_,"",@"SHT_CUDA_INFO"
	.sectionflags	@""
	.align	4


	//----- nvinfo : EIATTR_CUDA_API_VERSION
	.align		4
        /*0000*/ 	.byte	0x04, 0x37
        /*0002*/ 	.short	(.L_71 - .L_70)
.L_70:
        /*0004*/ 	.word	0x00000082


	//----- nvinfo : EIATTR_KPARAM_INFO
	.align		4
.L_71:
        /*0008*/ 	.byte	0x04, 0x17
        /*000a*/ 	.short	(.L_73 - .L_72)
.L_72:
        /*000c*/ 	.word	0x00000000
        /*0010*/ 	.short	0x0007
        /*0012*/ 	.short	0x0c68
        /*0014*/ 	.byte	0x00, 0xf0, 0x11, 0x00


	//----- nvinfo : EIATTR_KPARAM_INFO
	.align		4
.L_73:
        /*0018*/ 	.byte	0x04, 0x17
        /*001a*/ 	.short	(.L_75 - .L_74)
.L_74:
        /*001c*/ 	.word	0x00000000
        /*0020*/ 	.short	0x0006
        /*0022*/ 	.short	0x0c64
        /*0024*/ 	.byte	0x00, 0xf0, 0x11, 0x00


	//----- nvinfo : EIATTR_KPARAM_INFO
	.align		4
.L_75:
        /*0028*/ 	.byte	0x04, 0x17
        /*002a*/ 	.short	(.L_77 - .L_76)
.L_76:
        /*002c*/ 	.word	0x00000000
        /*0030*/ 	.short	0x0005
        /*0032*/ 	.short	0x0c60
        /*0034*/ 	.byte	0x00, 0xf0, 0x11, 0x00


	//----- nvinfo : EIATTR_KPARAM_INFO
	.align		4
.L_77:
        /*0038*/ 	.byte	0x04, 0x17
        /*003a*/ 	.short	(.L_79 - .L_78)
.L_78:
        /*003c*/ 	.word	0x00000000
        /*0040*/ 	.short	0x0004
        /*0042*/ 	.short	0x0c5c
        /*0044*/ 	.byte	0x00, 0xf0, 0x11, 0x00


	//----- nvinfo : EIATTR_KPARAM_INFO
	.align		4
.L_79:
        /*0048*/ 	.byte	0x04, 0x17
        /*004a*/ 	.short	(.L_81 - .L_80)
.L_80:
        /*004c*/ 	.word	0x00000000
        /*0050*/ 	.short	0x0003
        /*0052*/ 	.short	0x0c58
        /*0054*/ 	.byte	0x00, 0xf0, 0x05, 0x00


	//----- nvinfo : EIATTR_KPARAM_INFO
	.align		4
.L_81:
        /*0058*/ 	.byte	0x04, 0x17
        /*005a*/ 	.short	(.L_83 - .L_82)
.L_82:
        /*005c*/ 	.word	0x00000000
        /*0060*/ 	.short	0x0002
        /*0062*/ 	.short	0x0010
        /*0064*/ 	.byte	0x00, 0xf0, 0x21, 0x31


	//----- nvinfo : EIATTR_KPARAM_INFO
	.align		4
.L_83:
        /*0068*/ 	.byte	0x04, 0x17
        /*006a*/ 	.short	(.L_85 - .L_84)
.L_84:
        /*006c*/ 	.word	0x00000000
        /*0070*/ 	.short	0x0001
        /*0072*/ 	.short	0x0008
        /*0074*/ 	.byte	0x00, 0xf0, 0x21, 0x00


	//----- nvinfo : EIATTR_KPARAM_INFO
	.align		4
.L_85:
        /*0078*/ 	.byte	0x04, 0x17
        /*007a*/ 	.short	(.L_87 - .L_86)
.L_86:
        /*007c*/ 	.word	0x00000000
        /*0080*/ 	.short	0x0000
        /*0082*/ 	.short	0x0000
        /*0084*/ 	.byte	0x00, 0xf0, 0x21, 0x00


	//----- nvinfo : EIATTR_SPARSE_MMA_MASK
	.align		4
.L_87:
        /*0088*/ 	.byte	0x03, 0x50
        /*008a*/ 	.short	0x0000


	//----- nvinfo : EIATTR_MAXREG_COUNT
	.align		4
        /*008c*/ 	.byte	0x03, 0x1b
        /*008e*/ 	.short	0x00ff


	//----- nvinfo : EIATTR_MERCURY_ISA_VERSION
	.align		4
        /*0090*/ 	.byte	0x03, 0x5f
        /*0092*/ 	.short	0x0101


	//----- nvinfo : EIATTR_EXIT_INSTR_OFFSETS
	.align		4
        /*0094*/ 	.byte	0x04, 0x1c
        /*0096*/ 	.short	(.L_89 - .L_88)


	//   ....[0]....
.L_88:
        /*0098*/ 	.word	0x000000d0


	//   ....[1]....
        /*009c*/ 	.word	0x00000a70


	//----- nvinfo : EIATTR_CBANK_PARAM_SIZE
	.align		4
.L_89:
        /*00a0*/ 	.byte	0x03, 0x19
        /*00a2*/ 	.short	0x0c6c


	//----- nvinfo : EIATTR_PARAM_CBANK
	.align		4
        /*00a4*/ 	.byte	0x04, 0x0a
        /*00a6*/ 	.short	(.L_91 - .L_90)
	.align		4
.L_90:
        /*00a8*/ 	.word	index@(.nv.constant0._Z25multi_tensor_apply_kernelI18TensorListMetadataILi3EE14AdagradFunctorIfEJff13adagradMode_tfEEvlPViT_T0_DpT1_)
        /*00ac*/ 	.short	0x0210
        /*00ae*/ 	.short	0x0c6c


	//----- nvinfo : EIATTR_SW_WAR
	.align		4
.L_91:
        /*00b0*/ 	.byte	0x04, 0x36
        /*00b2*/ 	.short	(.L_93 - .L_92)
.L_92:
        /*00b4*/ 	.word	0x00000008
.L_93:


//--------------------- .nv.info._Z25multi_tensor_apply_kernelI18TensorListMetadataILi3EE14AdagradFunctorIdEJff13adagradMode_tfEEvlPViT_T0_DpT1_ --------------------------
	.section	.nv.info._Z25multi_tensor_apply_kernelI18TensorListMetadataILi3EE14AdagradFunctorIdEJff13adagradMode_tfEEvlPViT_T0_DpT1_,"",@"SHT_CUDA_INFO"
	.sectionflags	@""
	.align	4


	//----- nvinfo : EIATTR_CUDA_API_VERSION
	.align		4
        /*0000*/ 	.byte	0x04, 0x37
        /*0002*/ 	.short	(.L_95 - .L_94)
.L_94:
        /*0004*/ 	.word	0x00000082


	//----- nvinfo : EIATTR_KPARAM_INFO
	.align		4
.L_95:
        /*0008*/ 	.byte	0x04, 0x17
        /*000a*/ 	.short	(.L_97 - .L_96)
.L_96:
        /*000c*/ 	.word	0x00000000
        /*0010*/ 	.short	0x0007
        /*0012*/ 	.short	0x0c68
        /*0014*/ 	.byte	0x00, 0xf0, 0x11, 0x00


	//----- nvinfo : EIATTR_KPARAM_INFO
	.align		4
.L_97:
        /*0018*/ 	.byte	0x04, 0x17
        /*001a*/ 	.short	(.L_99 - .L_98)
.L_98:
        /*001c*/ 	.word	0x00000000
        /*0020*/ 	.short	0x0006
        /*0022*/ 	.short	0x0c64
        /*0024*/ 	.byte	0x00, 0xf0, 0x11, 0x00


	//----- nvinfo : EIATTR_KPARAM_INFO
	.align		4
.L_99:
        /*0028*/ 	.byte	0x04, 0x17
        /*002a*/ 	.short	(.L_101 - .L_100)
.L_100:
        /*002c*/ 	.word	0x00000000
        /*0030*/ 	.short	0x0005
        /*0032*/ 	.short	0x0c60
        /*0034*/ 	.byte	0x00, 0xf0, 0x11, 0x00


	//----- nvinfo : EIATTR_KPARAM_INFO
	.align		4
.L_101:
        /*0038*/ 	.byte	0x04, 0x17
        /*003a*/ 	.short	(.L_103 - .L_102)
.L_102:
        /*003c*/ 	.word	0x00000000
        /*0040*/ 	.short	0x0004
        /*0042*/ 	.short	0x0c5c
        /*0044*/ 	.byte	0x00, 0xf0, 0x11, 0x00


	//----- nvinfo : EIATTR_KPARAM_INFO
	.align		4
.L_103:
        /*0048*/ 	.byte	0x04, 0x17
        /*004a*/ 	.short	(.L_105 - .L_104)
.L_104:
        /*004c*/ 	.word	0x00000000
        /*0050*/ 	.short	0x0003
        /*0052*/ 	.short	0x0c58
        /*0054*/ 	.byte	0x00, 0xf0, 0x05, 0x00


	//----- nvinfo : EIATTR_KPARAM_INFO
	.align		4
.L_105:
        /*0058*/ 	.byte	0x04, 0x17
        /*005a*/ 	.short	(.L_107 - .L_106)
.L_106:
        /*005c*/ 	.word	0x00000000
        /*0060*/ 	.short	0x0002
        /*0062*/ 	.short	0x0010
        /*0064*/ 	.byte	0x00, 0xf0, 0x21, 0x31


	//----- nvinfo : EIATTR_KPARAM_INFO
	.align		4
.L_107:
        /*0068*/ 	.byte	0x04, 0x17
        /*006a*/ 	.short	(.L_109 - .L_108)
.L_108:
        /*006c*/ 	.word	0x00000000
        /*0070*/ 	.short	0x0001
        /*0072*/ 	.short	0x0008
        /*0074*/ 	.byte	0x00, 0xf0, 0x21, 0x00


	//----- nvinfo : EIATTR_KPARAM_INFO
	.align		4
.L_109:
        /*0078*/ 	.byte	0x04, 0x17
        /*007a*/ 	.short	(.L_111 - .L_110)
.L_110:
        /*007c*/ 	.word	0x00000000
        /*0080*/ 	.short	0x0000
        /*0082*/ 	.short	0x0000
        /*0084*/ 	.byte	0x00, 0xf0, 0x21, 0x00


	//----- nvinfo : EIATTR_SPARSE_MMA_MASK
	.align		4
.L_111:
        /*0088*/ 	.byte	0x03, 0x50
        /*008a*/ 	.short	0x0000


	//----- nvinfo : EIATTR_MAXREG_COUNT
	.align		4
        /*008c*/ 	.byte	0x03, 0x1b
        /*008e*/ 	.short	0x00ff


	//----- nvinfo : EIATTR_MERCURY_ISA_VERSION
	.align		4
        /*0090*/ 	.byte	0x03, 0x5f
        /*0092*/ 	.short	0x0101


	//----- nvinfo : EIATTR_EXIT_INSTR_OFFSETS
	.align		4
        /*0094*/ 	.byte	0x04, 0x1c
        /*0096*/ 	.short	(.L_113 - .L_112)


	//   ....[0]....
.L_112:
        /*0098*/ 	.word	0x000000d0


	//   ....[1]....
        /*009c*/ 	.word	0x00001080


	//----- nvinfo : EIATTR_CBANK_PARAM_SIZE
	.align		4
.L_113:
        /*00a0*/ 	.byte	0x03, 0x19
        /*00a2*/ 	.short	0x0c6c


	//----- nvinfo : EIATTR_PARAM_CBANK
	.align		4
        /*00a4*/ 	.byte	0x04, 0x0a
        /*00a6*/ 	.short	(.L_115 - .L_114)
	.align		4
.L_114:
        /*00a8*/ 	.word	index@(.nv.constant0._Z25multi_tensor_apply_kernelI18TensorListMetadataILi3EE14AdagradFunctorIdEJff13adagradMode_tfEEvlPViT_T0_DpT1_)
        /*00ac*/ 	.short	0x0210
        /*00ae*/ 	.short	0x0c6c


	//----- nvinfo : EIATTR_SW_WAR
	.align		4
.L_115:
        /*00b0*/ 	.byte	0x04, 0x36
        /*00b2*/ 	.short	(.L_117 - .L_116)
.L_116:
        /*00b4*/ 	.word	0x00000008
.L_117:


//--------------------- .nv.callgraph             --------------------------
	.section	.nv.callgraph,"",@"SHT_CUDA_CALLGRAPH"
	.align	4
	.sectionentsize	8
	.align		4
        /*0000*/ 	.word	0x00000000
	.align		4
        /*0004*/ 	.word	0xffffffff
	.align		4
        /*0008*/ 	.word	0x00000000
	.align		4
        /*000c*/ 	.word	0xfffffffe
	.align		4
        /*0010*/ 	.word	0x00000000
	.align		4
        /*0014*/ 	.word	0xfffffffd
	.align		4
        /*0018*/ 	.word	0x00000000
	.align		4
        /*001c*/ 	.word	0xfffffffc


//--------------------- .nv.constant4             --------------------------
	.section	.nv.constant4,"a",@progbits
	.align	8
	.align		8
.nv.constant4:
        /*0000*/ 	.dword	_ZN54_INTERNAL_f071ac24_23_multi_tensor_adagrad_cu_92e9f8c14cuda3std3__45__cpo5beginE
	.align		8
        /*0008*/ 	.dword	_ZN54_INTERNAL_f071ac24_23_multi_tensor_adagrad_cu_92e9f8c14cuda3std3__45__cpo3endE
	.align		8
        /*0010*/ 	.dword	_ZN54_INTERNAL_f071ac24_23_multi_tensor_adagrad_cu_92e9f8c14cuda3std3__45__cpo6cbeginE
	.align		8
        /*0018*/ 	.dword	_ZN54_INTERNAL_f071ac24_23_multi_tensor_adagrad_cu_92e9f8c14cuda3std3__45__cpo4cendE
	.align		8
        /*0020*/ 	.dword	_ZN54_INTERNAL_f071ac24_23_multi_tensor_adagrad_cu_92e9f8c14cuda3std3__45__cpo6rbeginE
	.align		8
        /*0028*/ 	.dword	_ZN54_INTERNAL_f071ac24_23_multi_tensor_adagrad_cu_92e9f8c14cuda3std3__45__cpo4rendE
	.align		8
        /*0030*/ 	.dword	_ZN54_INTERNAL_f071ac24_23_multi_tensor_adagrad_cu_92e9f8c14cuda3std3__45__cpo7crbeginE
	.align		8
        /*0038*/ 	.dword	_ZN54_INTERNAL_f071ac24_23_multi_tensor_adagrad_cu_92e9f8c14cuda3std3__45__cpo5crendE
	.align		8
        /*0040*/ 	.dword	_ZN54_INTERNAL_f071ac24_23_multi_tensor_adagrad_cu_92e9f8c14cuda3std3__456_GLOBAL__N__f071ac24_23_multi_tensor_adagrad_cu_92e9f8c16ignoreE
	.align		8
        /*0048*/ 	.dword	_ZN54_INTERNAL_f071ac24_23_multi_tensor_adagrad_cu_92e9f8c14cuda3std3__419piecewise_constructE
	.align		8
        /*0050*/ 	.dword	_ZN54_INTERNAL_f071ac24_23_multi_tensor_adagrad_cu_92e9f8c14cuda3std3__48in_placeE
	.align		8
        /*0058*/ 	.dword	_ZN54_INTERNAL_f071ac24_23_multi_tensor_adagrad_cu_92e9f8c14cuda3std3__420unreachable_sentinelE
	.align		8
        /*0060*/ 	.dword	_ZN54_INTERNAL_f071ac24_23_multi_tensor_adagrad_cu_92e9f8c14cuda3std6ranges3__45__cpo4swapE
	.align		8
        /*0068*/ 	.dword	_ZN54_INTERNAL_f071ac24_23_multi_tensor_adagrad_cu_92e9f8c14cuda3std6ranges3__45__cpo9iter_moveE
	.align		8
        /*0070*/ 	.dword	_ZN54_INTERNAL_f071ac24_23_multi_tensor_adagrad_cu_92e9f8c14cuda3std6ranges3__45__cpo5beginE
	.align		8
        /*0078*/ 	.dword	_ZN54_INTERNAL_f071ac24_23_multi_tensor_adagrad_cu_92e9f8c14cuda3std6ranges3__45__cpo3endE
	.align		8
        /*0080*/ 	.dword	_ZN54_INTERNAL_f071ac24_23_multi_tensor_adagrad_cu_92e9f8c14cuda3std6ranges3__45__cpo6cbeginE
	.align		8
        /*0088*/ 	.dword	_ZN54_INTERNAL_f071ac24_23_multi_tensor_adagrad_cu_92e9f8c14cuda3std6ranges3__45__cpo4cendE
	.align		8
        /*0090*/ 	.dword	_ZN54_INTERNAL_f071ac24_23_multi_tensor_adagrad_cu_92e9f8c14cuda3std6ranges3__45__cpo7advanceE
	.align		8
        /*0098*/ 	.dword	_ZN54_INTERNAL_f071ac24_23_multi_tensor_adagrad_cu_92e9f8c14cuda3std6ranges3__45__cpo9iter_swapE
	.align		8
        /*00a0*/ 	.dword	_ZN54_INTERNAL_f071ac24_23_multi_tensor_adagrad_cu_92e9f8c14cuda3std6ranges3__45__cpo4nextE
	.align		8
        /*00a8*/ 	.dword	_ZN54_INTERNAL_f071ac24_23_multi_tensor_adagrad_cu_92e9f8c14cuda3std6ranges3__45__cpo4prevE
	.align		8
        /*00b0*/ 	.dword	_ZN54_INTERNAL_f071ac24_23_multi_tensor_adagrad_cu_92e9f8c14cuda3std6ranges3__45__cpo4dataE
	.align		8
        /*00b8*/ 	.dword	_ZN54_INTERNAL_f071ac24_23_multi_tensor_adagrad_cu_92e9f8c14cuda3std6ranges3__45__cpo5cdataE
	.align		8
        /*00c0*/ 	.dword	_ZN54_INTERNAL_f071ac24_23_multi_tensor_adagrad_cu_92e9f8c14cuda3std6ranges3__45__cpo4sizeE
	.align		8
        /*00c8*/ 	.dword	_ZN54_INTERNAL_f071ac24_23_multi_tensor_adagrad_cu_92e9f8c14cuda3std6ranges3__45__cpo5ssizeE
	.align		8
        /*00d0*/ 	.dword	_ZN54_INTERNAL_f071ac24_23_multi_tensor_adagrad_cu_92e9f8c14cuda3std6ranges3__45__cpo8distanceE
	.align		8
        /*00d8*/ 	.dword	_ZN54_INTERNAL_f071ac24_23_multi_tensor_adagrad_cu_92e9f8c16thrust23THRUST_300001_SM_900_NS6system6detail10sequential3seqE


//--------------------- .text._Z25multi_tensor_apply_kernelI18TensorListMetadataILi3EE14AdagradFunctorIN3c104HalfEEJff13adagradMode_tfEEvlPViT_T0_DpT1_ --------------------------
	.section	.text._Z25multi_tensor_apply_kernelI18TensorListMetadataILi3EE14AdagradFunctorIN3c104HalfEEJff13adagradMode_tfEEvlPViT_T0_DpT1_,"ax",@progbits
	.align	128
        .global         _Z25multi_tensor_apply_kernelI18TensorListMetadataILi3EE14AdagradFunctorIN3c104HalfEEJff13adagradMode_tfEEvlPViT_T0_DpT1_
        .type           _Z25multi_tensor_apply_kernelI18TensorListMetadataILi3EE14AdagradFunctorIN3c104HalfEEJff13adagradMode_tfEEvlPViT_T0_DpT1_,@function
        .size           _Z25multi_tensor_apply_kernelI18TensorListMetadataILi3EE14AdagradFunctorIN3c104HalfEEJff13adagradMode_tfEEvlPViT_T0_DpT1_,(.L_x_12 - _Z25multi_tensor_apply_kernelI18TensorListMetadataILi3EE14AdagradFunctorIN3c104HalfEEJff13adagradMode_tfEEvlPViT_T0_DpT1_)
        .other          _Z25multi_tensor_apply_kernelI18TensorListMetadataILi3EE14AdagradFunctorIN3c104HalfEEJff13adagradMode_tfEEvlPViT_T0_DpT1_,@"STO_CUDA_ENTRY STV_DEFAULT"
_Z25multi_tensor_apply_kernelI18TensorListMetadataILi3EE14AdagradFunctorIN3c104HalfEEJff13adagradMode_tfEEvlPViT_T0_DpT1_:
.text._Z25multi_tensor_apply_kernelI18TensorListMetadataILi3EE14AdagradFunctorIN3c104HalfEEJff13adagradMode_tfEEvlPViT_T0_DpT1_:
[----:B------:R-:W-:Y:S08]  /*0000*/  LDC R1, c[0x0][0x28] ;  /* 0x00000a00ff017b82 */ /* 0x000ff00000000800 */
[----:B------:R-:W0:Y:S01]  /*0010*/  S2UR UR5, SR_CTAID.X ;  /* 0x00000000000579c3 */ /* 0x000e220000002500 */
[----:B------:R-:W-:-:S07]  /*0020*/  UMOV UR6, 0x10 ;  /* 0x0000001000067882 */ /* 0x000fce0000000000 */
[----:B------:R-:W1:Y:S01]  /*0030*/  LDC R0, c[0x0][0x210] ;  /* 0x00008400ff007b82 */ /* 0x000e620000000800 */
[----:B0-----:R-:W-:-:S03]  /*0040*/  ULEA UR4, UR5, UR6, 0x2 ;  /* 0x0000000605047291 */ /* 0x001fc6000f8e103f */
[----:B------:R-:W-:Y:S02]  /*0050*/  ULDC.U8 UR5, c[0x0][UR5+0x820] ;  /* 0x0002080005057abb */ /* 0x000fe40008000000 */
[----:B------:R-:W-:Y:S01]  /*0060*/  ULEA UR5, UR5, UR6, 0x3 ;  /* 0x0000000605057291 */ /* 0x000fe2000f8e183f */
[----:B-1----:R-:W-:-:S06]  /*0070*/  ISETP.GE.AND P0, PT, R0, 0x1, PT ;  /* 0x000000010000780c */ /* 0x002fcc0003f06270 */
[----:B------:R-:W-:Y:S02]  /*0080*/  ULDC UR4, c[0x0][UR4+0x950] ;  /* 0x0002540004047abb */ /* 0x000fe40008000800 */
[----:B------:R-:W-:-:S03]  /*0090*/  IMAD R22, R0, UR4, RZ ;  /* 0x0000000400167c24 */ /* 0x000fc6000f8e02ff */
[----:B------:R-:W-:Y:S02]  /*00a0*/  ULDC UR4, c[0x0][UR5+0x690] ;  /* 0x0001a40005047abb */ /* 0x000fe40008000800 */
[----:B------:R-:W-:-:S04]  /*00b0*/  IADD3 R23, -R22, UR4, RZ ;  /* 0x0000000416177c10 */ /* 0x000fc8000fffe1ff */
[----:B------:R-:W-:-:S13]  /*00c0*/  ISETP.LT.OR P0, PT, R23, 0x1, !P0 ;  /* 0x000000011700780c */ /* 0x000fda0004701670 */
[----:B------:R-:W-:Y:S05]  /*00d0*/  @P0 EXIT ;  /* 0x000000000000094d */ /* 0x000fea0003800000 */
[----:B------:R-:W0:Y:S01]  /*00e0*/  S2R R34, SR_TID.X ;  /* 0x0000000000227919 */ /* 0x000e220000002100 */
[----:B------:R-:W-:Y:S01]  /*00f0*/  SHF.R.S32.HI R24, RZ, 0x1f, R22 ;  /* 0x0000001fff187819 */ /* 0x000fe20000011416 */
[----:B------:R-:W-:Y:S01]  /*0100*/  ULDC.64 UR8, c[0x0][UR5+0x210] ;  /* 0x0000840005087abb */ /* 0x000fe20008000a00 */
[----:B------:R-:W-:Y:S01]  /*0110*/  ULDC.64 UR10, c[0x0][UR5+0x390] ;  /* 0x0000e400050a7abb */ /* 0x000fe20008000a00 */
[----:B------:R-:W-:Y:S01]  /*0120*/  ULDC.64 UR6, c[0x0][UR5+0x510] ;  /* 0x0001440005067abb */ /* 0x000fe20008000a00 */
[----:B------:R-:W-:Y:S01]  /*0130*/  ULDC UR5, c[0x0][0x0] ;  /* 0x0000000000057ab9 */ /* 0x000fe20000000800 */
[----:B------:R-:W-:Y:S01]  /*0140*/  UMOV UR4, URZ ;  /* 0x0000003f00047c82 */ /* 0x000fe20008000000 */
[----:B------:R-:W-:Y:S01]  /*0150*/  ULDC.64 UR12, c[0x0][0x208] ;  /* 0x00008200000c7ab9 */ /* 0x000fe20000000a00 */
[----:B------:R-:W-:Y:S01]  /*0160*/  ULDC UR15, c[0x0][0xe6c] ;  /* 0x00039b00000f7ab9 */ /* 0x000fe20000000800 */
[----:B------:R-:W-:Y:S01]  /*0170*/  ULDC UR16, c[0x0][0xe78] ;  /* 0x00039e0000107ab9 */ /* 0x000fe20000000800 */
[----:B------:R-:W-:Y:S01]  /*0180*/  ULDC UR14, c[0x0][0xe74] ;  /* 0x00039d00000e7ab9 */ /* 0x000fe20000000800 */
[----:B------:R-:W-:-:S05]  /*0190*/  ULDC UR17, c[0x0][0xe70] ;  /* 0x00039c0000117ab9 */ /* 0x000fca0000000800 */
.L_x_2:
[----:B-1----:R-:W1:Y:S01]  /*01a0*/  LDC R25, c[0x0][0x210] ;  /* 0x00008400ff197b82 */ /* 0x002e620000000800 */
[----:B0-----:R-:W-:-:S04]  /*01b0*/  VIADD R7, R34, UR4 ;  /* 0x0000000422077c36 */ /* 0x001fc80008000000 */
[----:B------:R-:W-:Y:S01]  /*01c0*/  VIADD R2, R7, UR5 ;  /* 0x0000000507027c36 */ /* 0x000fe20008000000 */
[----:B------:R-:W-:-:S04]  /*01d0*/  IADD3 R0, P0, R22, R7, RZ ;  /* 0x0000000716007210 */ /* 0x000fc80007f1e0ff */
[----:B------:R-:W-:Y:S02]  /*01e0*/  IADD3 R10, P3, R22, R2, RZ ;  /* 0x00000002160a7210 */ /* 0x000fe40007f7e0ff */
[----:B------:R-:W-:Y:S02]  /*01f0*/  SHF.L.U32 R6, R0, 0x1, RZ ;  /* 0x0000000100067819 */ /* 0x000fe400000006ff */
[----:B------:R-:W-:-:S04]  /*0200*/  LEA.HI.X.SX32 R11, R2, R24, 0x1, P3 ;  /* 0x00000018020b7211 */ /* 0x000fc800018f0eff */
[C---:B------:R-:W-:Y:S01]  /*0210*/  SHF.L.U64.HI R11, R10.reuse, 0x1, R11 ;  /* 0x000000010a0b7819 */ /* 0x040fe2000001020b */
[----:B------:R-:W-:Y:S01]  /*0220*/  IMAD.SHL.U32 R10, R10, 0x2, RZ ;  /* 0x000000020a0a7824 */ /* 0x000fe200078e00ff */
[CC--:B-1----:R-:W-:Y:S02]  /*0230*/  ISETP.GE.AND P2, PT, R7.reuse, R25.reuse, PT ;  /* 0x000000190700720c */ /* 0x0c2fe40003f46270 */
[C---:B------:R-:W-:Y:S02]  /*0240*/  ISETP.GE.AND P1, PT, R2.reuse, R25, PT ;  /* 0x000000190200720c */ /* 0x040fe40003f26270 */
[CC--:B------:R-:W-:Y:S02]  /*0250*/  ISETP.LT.AND P2, PT, R7.reuse, R23.reuse, !P2 ;  /* 0x000000170700720c */ /* 0x0c0fe40005741270 */
[C---:B------:R-:W-:Y:S01]  /*0260*/  ISETP.LT.AND P1, PT, R2.reuse, R23, !P1 ;  /* 0x000000170200720c */ /* 0x040fe20004f21270 */
[----:B------:R-:W-:Y:S01]  /*0270*/  VIADD R2, R2, UR5 ;  /* 0x0000000502027c36 */ /* 0x000fe20008000000 */
[----:B------:R-:W-:-:S04]  /*0280*/  LEA.HI.X.SX32 R7, R7, R24, 0x1, P0 ;  /* 0x0000001807077211 */ /* 0x000fc800000f0eff */
[----:B------:R-:W-:Y:S01]  /*0290*/  SHF.L.U64.HI R7, R0, 0x1, R7 ;  /* 0x0000000100077819 */ /* 0x000fe20000010207 */
[C---:B------:R-:W-:Y:S01]  /*02a0*/  VIADD R0, R2.reuse, UR5 ;  /* 0x0000000502007c36 */ /* 0x040fe20008000000 */
[----:B------:R-:W-:Y:S02]  /*02b0*/  ISETP.GE.AND P0, PT, R2, R25, PT ;  /* 0x000000190200720c */ /* 0x000fe40003f06270 */
[----:B------:R-:W-:Y:S02]  /*02c0*/  IADD3 R14, P3, R22, R2, RZ ;  /* 0x00000002160e7210 */ /* 0x000fe40007f7e0ff */
[C---:B------:R-:W-:Y:S02]  /*02d0*/  ISETP.LT.AND P0, PT, R2.reuse, R23, !P0 ;  /* 0x000000170200720c */ /* 0x040fe40004701270 */
[----:B------:R-:W-:Y:S02]  /*02e0*/  LEA.HI.X.SX32 R15, R2, R24, 0x1, P3 ;  /* 0x00000018020f7211 */ /* 0x000fe400018f0eff */
[----:B------:R-:W-:-:S02]  /*02f0*/  ISETP.GE.AND P3, PT, R0, R25, PT ;  /* 0x000000190000720c */ /* 0x000fc40003f66270 */
[----:B------:R-:W-:Y:S02]  /*0300*/  IADD3 R2, P4, R22, R0, RZ ;  /* 0x0000000016027210 */ /* 0x000fe40007f9e0ff */
[----:B------:R-:W-:Y:S02]  /*0310*/  ISETP.LT.AND P3, PT, R0, R23, !P3 ;  /* 0x000000170000720c */ /* 0x000fe40005f61270 */
[----:B------:R-:W-:Y:S02]  /*0320*/  SHF.L.U64.HI R15, R14, 0x1, R15 ;  /* 0x000000010e0f7819 */ /* 0x000fe4000001020f */
[----:B------:R-:W-:Y:S02]  /*0330*/  LEA.HI.X.SX32 R3, R0, R24, 0x1, P4 ;  /* 0x0000001800037211 */ /* 0x000fe400020f0eff */
[----:B------:R-:W-:Y:S02]  /*0340*/  SHF.L.U32 R14, R14, 0x1, RZ ;  /* 0x000000010e0e7819 */ /* 0x000fe400000006ff */
[C---:B------:R-:W-:Y:S01]  /*0350*/  SHF.L.U64.HI R3, R2.reuse, 0x1, R3 ;  /* 0x0000000102037819 */ /* 0x040fe20000010203 */
[----:B------:R-:W-:Y:S01]  /*0360*/  IMAD.SHL.U32 R2, R2, 0x2, RZ ;  /* 0x0000000202027824 */ /* 0x000fe200078e00ff */
[----:B------:R-:W-:-:S02]  /*0370*/  @P2 IADD3 R20, P5, R6, UR8, RZ ;  /* 0x0000000806142c10 */ /* 0x000fc4000ffbe0ff */
[----:B------:R-:W-:Y:S02]  /*0380*/  @P0 IADD3 R12, P4, R14, UR8, RZ ;  /* 0x000000080e0c0c10 */ /* 0x000fe4000ff9e0ff */
[----:B------:R-:W-:Y:S02]  /*0390*/  @P2 IADD3.X R21, R7, UR9, RZ, P5, !PT ;  /* 0x0000000907152c10 */ /* 0x000fe4000affe4ff */
[----:B------:R-:W-:Y:S02]  /*03a0*/  @P0 IADD3.X R13, R15, UR9, RZ, P4, !PT ;  /* 0x000000090f0d0c10 */ /* 0x000fe4000a7fe4ff */
[----:B------:R-:W-:Y:S01]  /*03b0*/  @P1 IADD3 R8, P5, R10, UR8, RZ ;  /* 0x000000080a081c10 */ /* 0x000fe2000ffbe0ff */
[----:B------:R-:W2:Y:S01]  /*03c0*/  @P2 LDG.E.U16 R20, desc[UR12][R20.64] ;  /* 0x0000000c14142981 */ /* 0x000ea2000c1e1500 */
[----:B------:R-:W-:Y:S02]  /*03d0*/  @P3 IADD3 R16, P4, R2, UR8, RZ ;  /* 0x0000000802103c10 */ /* 0x000fe4000ff9e0ff */
[----:B------:R-:W-:Y:S01]  /*03e0*/  @P1 IADD3.X R9, R11, UR9, RZ, P5, !PT ;  /* 0x000000090b091c10 */ /* 0x000fe2000affe4ff */
[----:B------:R-:W3:Y:S01]  /*03f0*/  @P0 LDG.E.U16 R18, desc[UR12][R12.64] ;  /* 0x0000000c0c120981 */ /* 0x000ee2000c1e1500 */
[----:B------:R-:W-:-:S02]  /*0400*/  @P3 IADD3.X R17, R3, UR9, RZ, P4, !PT ;  /* 0x0000000903113c10 */ /* 0x000fc4000a7fe4ff */
[C---:B------:R-:W-:Y:S01]  /*0410*/  IADD3 R4, P4, R6.reuse, UR10, RZ ;  /* 0x0000000a06047c10 */ /* 0x040fe2000ff9e0ff */
[----:B------:R0:W4:Y:S01]  /*0420*/  @P1 LDG.E.U16 R19, desc[UR12][R8.64] ;  /* 0x0000000c08131981 */ /* 0x000122000c1e1500 */
[----:B------:R-:W-:Y:S02]  /*0430*/  IADD3 R6, P5, R6, UR6, RZ ;  /* 0x0000000606067c10 */ /* 0x000fe4000ffbe0ff */
[C---:B------:R-:W-:Y:S01]  /*0440*/  IADD3.X R5, R7.reuse, UR11, RZ, P4, !PT ;  /* 0x0000000b07057c10 */ /* 0x040fe2000a7fe4ff */
[----:B------:R1:W5:Y:S01]  /*0450*/  @P3 LDG.E.U16 R0, desc[UR12][R16.64] ;  /* 0x0000000c10003981 */ /* 0x000362000c1e1500 */
[----:B------:R-:W-:-:S03]  /*0460*/  IADD3.X R7, R7, UR7, RZ, P5, !PT ;  /* 0x0000000707077c10 */ /* 0x000fc6000affe4ff */
[----:B------:R-:W5:Y:S01]  /*0470*/  @P2 LDG.E.U16 R30, desc[UR12][R4.64] ;  /* 0x0000000c041e2981 */ /* 0x000f62000c1e1500 */
[----:B0-----:R-:W-:-:S03]  /*0480*/  IADD3 R8, P4, R10, UR10, RZ ;  /* 0x0000000a0a087c10 */ /* 0x001fc6000ff9e0ff */
[----:B------:R-:W5:Y:S01]  /*0490*/  @P2 LDG.E.U16 R31, desc[UR12][R6.64] ;  /* 0x0000000c061f2981 */ /* 0x000f62000c1e1500 */
[----:B------:R-:W-:Y:S02]  /*04a0*/  IADD3.X R9, R11, UR11, RZ, P4, !PT ;  /* 0x0000000b0b097c10 */ /* 0x000fe4000a7fe4ff */
[----:B------:R-:W-:Y:S02]  /*04b0*/  IADD3 R12, P4, R14, UR10, RZ ;  /* 0x0000000a0e0c7c10 */ /* 0x000fe4000ff9e0ff */
[----:B------:R-:W-:Y:S01]  /*04c0*/  IADD3 R10, P5, R10, UR6, RZ ;  /* 0x000000060a0a7c10 */ /* 0x000fe2000ffbe0ff */
[----:B------:R-:W5:Y:S01]  /*04d0*/  @P1 LDG.E.U16 R33, desc[UR12][R8.64] ;  /* 0x0000000c08211981 */ /* 0x000f62000c1e1500 */
[----:B------:R-:W-:Y:S02]  /*04e0*/  IADD3.X R13, R15, UR11, RZ, P4, !PT ;  /* 0x0000000b0f0d7c10 */ /* 0x000fe4000a7fe4ff */
[----:B-1----:R-:W-:Y:S02]  /*04f0*/  IADD3 R16, P4, R2, UR10, RZ ;  /* 0x0000000a02107c10 */ /* 0x002fe4000ff9e0ff */
[----:B------:R-:W-:Y:S01]  /*0500*/  IADD3.X R11, R11, UR7, RZ, P5, !PT ;  /* 0x000000070b0b7c10 */ /* 0x000fe2000affe4ff */
[----:B------:R-:W5:Y:S01]  /*0510*/  @P0 LDG.E.U16 R26, desc[UR12][R12.64] ;  /* 0x0000000c0c1a0981 */ /* 0x000f62000c1e1500 */
[----:B------:R-:W-:-:S02]  /*0520*/  IADD3 R14, P5, R14, UR6, RZ ;  /* 0x000000060e0e7c10 */ /* 0x000fc4000ffbe0ff */
[----:B------:R-:W-:Y:S01]  /*0530*/  IADD3.X R17, R3, UR11, RZ, P4, !PT ;  /* 0x0000000b03117c10 */ /* 0x000fe2000a7fe4ff */
[----:B------:R-:W5:Y:S01]  /*0540*/  @P1 LDG.E.U16 R32, desc[UR12][R10.64] ;  /* 0x0000000c0a201981 */ /* 0x000f62000c1e1500 */
[----:B------:R-:W-:Y:S02]  /*0550*/  IADD3 R2, P4, R2, UR6, RZ ;  /* 0x0000000602027c10 */ /* 0x000fe4000ff9e0ff */
[----:B------:R-:W-:Y:S01]  /*0560*/  IADD3.X R15, R15, UR7, RZ, P5, !PT ;  /* 0x000000070f0f7c10 */ /* 0x000fe2000affe4ff */
[----:B------:R-:W5:Y:S01]  /*0570*/  @P3 LDG.E.U16 R28, desc[UR12][R16.64] ;  /* 0x0000000c101c3981 */ /* 0x000f62000c1e1500 */
[----:B------:R-:W-:-:S03]  /*0580*/  IADD3.X R3, R3, UR7, RZ, P4, !PT ;  /* 0x0000000703037c10 */ /* 0x000fc6000a7fe4ff */
[----:B------:R-:W5:Y:S04]  /*0590*/  @P0 LDG.E.U16 R27, desc[UR12][R14.64] ;  /* 0x0000000c0e1b0981 */ /* 0x000f68000c1e1500 */
[----:B------:R-:W5:Y:S01]  /*05a0*/  @P3 LDG.E.U16 R29, desc[UR12][R2.64] ;  /* 0x0000000c021d3981 */ /* 0x000f62000c1e1500 */
[----:B------:R-:W-:Y:S01]  /*05b0*/  IMAD.MOV.U32 R21, RZ, RZ, RZ ;  /* 0x000000ffff157224 */ /* 0x000fe200078e00ff */
[----:B------:R-:W-:Y:S01]  /*05c0*/  ISETP.NE.AND P4, PT, RZ, UR14, PT ;  /* 0x0000000eff007c0c */ /* 0x000fe2000bf85270 */
[----:B------:R-:W-:Y:S02]  /*05d0*/  IMAD.MOV.U32 R35, RZ, RZ, RZ ;  /* 0x000000ffff237224 */ /* 0x000fe400078e00ff */
[----:B--2---:R-:W-:Y:S01]  /*05e0*/  @P2 HADD2.F32 R21, -RZ, R20.H0_H0 ;  /* 0x20000014ff152230 */ /* 0x004fe20000004100 */
[----:B------:R-:W-:-:S05]  /*05f0*/  HFMA2.MMA R20, -RZ, RZ, 0, 0 ;  /* 0x00000000ff147435 */ /* 0x000fca00000001ff */
[----:B----4-:R-:W-:Y:S02]  /*0600*/  @P1 HADD2.F32 R20, -RZ, R19.H0_H0 ;  /* 0x20000013ff141230 */ /* 0x010fe40000004100 */
[----:B------:R-:W-:Y:S02]  /*0610*/  IMAD.MOV.U32 R19, RZ, RZ, RZ ;  /* 0x000000ffff137224 */ /* 0x000fe400078e00ff */
[----:B---3--:R-:W-:Y:S02]  /*0620*/  @P0 HADD2.F32 R19, -RZ, R18.H0_H0 ;  /* 0x20000012ff130230 */ /* 0x008fe40000004100 */
[----:B------:R-:W-:Y:S02]  /*0630*/  IMAD.MOV.U32 R18, RZ, RZ, RZ ;  /* 0x000000ffff127224 */ /* 0x000fe400078e00ff */
[----:B-----5:R-:W-:Y:S01]  /*0640*/  @P3 HADD2.F32 R18, -RZ, R0.H0_H0 ;  /* 0x20000000ff123230 */ /* 0x020fe20000004100 */
[----:B------:R-:W-:Y:S01]  /*0650*/  MOV R0, RZ ;  /* 0x000000ff00007202 */ /* 0x000fe20000000f00 */
[----:B------:R-:W-:-:S02]  /*0660*/  @P2 HADD2.F32 R0, -RZ, R30.H0_H0 ;  /* 0x2000001eff002230 */ /* 0x000fc40000004100 */
[----:B------:R-:W-:Y:S02]  /*0670*/  IMAD.MOV.U32 R30, RZ, RZ, RZ ;  /* 0x000000ffff1e7224 */ /* 0x000fe400078e00ff */
[----:B------:R-:W-:Y:S02]  /*0680*/  @P2 HADD2.F32 R30, -RZ, R31.H0_H0 ;  /* 0x2000001fff1e2230 */ /* 0x000fe40000004100 */
[----:B------:R-:W-:Y:S02]  /*0690*/  IMAD.MOV.U32 R31, RZ, RZ, RZ ;  /* 0x000000ffff1f7224 */ /* 0x000fe400078e00ff */
[----:B------:R-:W-:Y:S01]  /*06a0*/  @P1 HADD2.F32 R31, -RZ, R33.H0_H0 ;  /* 0x20000021ff1f1230 */ /* 0x000fe20000004100 */
[----:B------:R-:W-:-:S05]  /*06b0*/  HFMA2.MMA R33, -RZ, RZ, 0, 0 ;  /* 0x00000000ff217435 */ /* 0x000fca00000001ff */
[----:B------:R-:W-:Y:S02]  /*06c0*/  @P1 HADD2.F32 R33, -RZ, R32.H0_H0 ;  /* 0x20000020ff211230 */ /* 0x000fe40000004100 */
[----:B------:R-:W-:Y:S02]  /*06d0*/  IMAD.MOV.U32 R32, RZ, RZ, RZ ;  /* 0x000000ffff207224 */ /* 0x000fe400078e00ff */
[----:B------:R-:W-:Y:S02]  /*06e0*/  @P0 HADD2.F32 R32, -RZ, R26.H0_H0 ;  /* 0x2000001aff200230 */ /* 0x000fe40000004100 */
[----:B------:R-:W-:Y:S02]  /*06f0*/  IMAD.MOV.U32 R26, RZ, RZ, RZ ;  /* 0x000000ffff1a7224 */ /* 0x000fe400078e00ff */
[----:B------:R-:W-:Y:S01]  /*0700*/  @P0 HADD2.F32 R26, -RZ, R27.H0_H0 ;  /* 0x2000001bff1a0230 */ /* 0x000fe20000004100 */
[----:B------:R-:W-:Y:S01]  /*0710*/  MOV R27, RZ ;  /* 0x000000ff001b7202 */ /* 0x000fe20000000f00 */
[----:B------:R-:W-:-:S02]  /*0720*/  @P3 HADD2.F32 R27, -RZ, R28.H0_H0 ;  /* 0x2000001cff1b3230 */ /* 0x000fc40000004100 */
[----:B------:R-:W-:Y:S01]  /*0730*/  @P3 HADD2.F32 R35, -RZ, R29.H0_H0 ;  /* 0x2000001dff233230 */ /* 0x000fe20000004100 */
[----:B------:R-:W-:Y:S06]  /*0740*/  @!P4 BRA `(.L_x_0) ;  /* 0x000000000064c947 */ /* 0x000fec0003800000 */
[----:B------:R-:W-:Y:S01]  /*0750*/  FFMA.FTZ R30, R21, R21, R30 ;  /* 0x00000015151e7223 */ /* 0x000fe2000001001e */
[----:B------:R-:W-:Y:S01]  /*0760*/  FFMA.FTZ R33, R20, R20, R33 ;  /* 0x0000001414217223 */ /* 0x000fe20000010021 */
[----:B------:R-:W-:Y:S01]  /*0770*/  FFMA.FTZ R26, R19, R19, R26 ;  /* 0x00000013131a7223 */ /* 0x000fe2000001001a */
[----:B------:R-:W-:Y:S01]  /*0780*/  FFMA.FTZ R35, R18, R18, R35 ;  /* 0x0000001212237223 */ /* 0x000fe20000010023 */
[----:B------:R-:W0:Y:S08]  /*0790*/  MUFU.SQRT R28, R30 ;  /* 0x0000001e001c7308 */ /* 0x000e300000002000 */
[----:B------:R-:W1:Y:S08]  /*07a0*/  MUFU.SQRT R29, R33 ;  /* 0x00000021001d7308 */ /* 0x000e700000002000 */
[----:B------:R-:W2:Y:S01]  /*07b0*/  MUFU.SQRT R36, R26 ;  /* 0x0000001a00247308 */ /* 0x000ea20000002000 */
[----:B0-----:R-:W-:-:S07]  /*07c0*/  FADD.FTZ R28, R28, UR15 ;  /* 0x0000000f1c1c7e21 */ /* 0x001fce0008010000 */
[----:B------:R-:W0:Y:S01]  /*07d0*/  MUFU.RCP R28, R28 ;  /* 0x0000001c001c7308 */ /* 0x000e220000001000 */
[----:B-1----:R-:W-:-:S07]  /*07e0*/  FADD.FTZ R29, R29, UR15 ;  /* 0x0000000f1d1d7e21 */ /* 0x002fce0008010000 */
[----:B------:R-:W1:Y:S01]  /*07f0*/  MUFU.RCP R29, R29 ;  /* 0x0000001d001d7308 */ /* 0x000e620000001000 */
[----:B--2---:R-:W-:-:S07]  /*0800*/  FADD.FTZ R36, R36, UR15 ;  /* 0x0000000f24247e21 */ /* 0x004fce0008010000 */
[----:B------:R-:W2:Y:S01]  /*0810*/  MUFU.RCP R36, R36 ;  /* 0x0000002400247308 */ /* 0x000ea20000001000 */
[----:B0-----:R-:W-:-:S04]  /*0820*/  FMUL.FTZ R21, R28, R21 ;  /* 0x000000151c157220 */ /* 0x001fc80000410000 */
[----:B------:R-:W-:-:S03]  /*0830*/  FFMA.FTZ R21, R0, UR16, R21 ;  /* 0x0000001000157c23 */ /* 0x000fc60008010015 */
[----:B------:R-:W0:Y:S01]  /*0840*/  MUFU.SQRT R28, R35 ;  /* 0x00000023001c7308 */ /* 0x000e220000002000 */
[----:B-1----:R-:W-:-:S04]  /*0850*/  FMUL.FTZ R20, R29, R20 ;  /* 0x000000141d147220 */ /* 0x002fc80000410000 */
[----:B------:R-:W-:Y:S01]  /*0860*/  FFMA.FTZ R20, R31, UR16, R20 ;  /* 0x000000101f147c23 */ /* 0x000fe20008010014 */
[----:B--2---:R-:W-:-:S04]  /*0870*/  FMUL.FTZ R19, R36, R19 ;  /* 0x0000001324137220 */ /* 0x004fc80000410000 */
[----:B------:R-:W-:Y:S01]  /*0880*/  FFMA.FTZ R19, R32, UR16, R19 ;  /* 0x0000001020137c23 */ /* 0x000fe20008010013 */
[----:B0-----:R-:W-:-:S04]  /*0890*/  FADD.FTZ R28, R28, UR15 ;  /* 0x0000000f1c1c7e21 */ /* 0x001fc80008010000 */
[----:B------:R-:W0:Y:S02]  /*08a0*/  MUFU.RCP R37, R28 ;  /* 0x0000001c00257308 */ /* 0x000e240000001000 */
[----:B0-----:R-:W-:-:S04]  /*08b0*/  FMUL.FTZ R18, R37, R18 ;  /* 0x0000001225127220 */ /* 0x001fc80000410000 */
[----:B------:R-:W-:Y:S01]  /*08c0*/  FFMA.FTZ R18, R27, UR16, R18 ;  /* 0x000000101b127c23 */ /* 0x000fe20008010012 */
[----:B------:R-:W-:Y:S06]  /*08d0*/  BRA `(.L_x_1) ;  /* 0x0000000000607947 */ /* 0x000fec0003800000 */
.L_x_0:
[----:B------:R-:W-:Y:S01]  /*08e0*/  FFMA.FTZ R21, R0, UR16, R21 ;  /* 0x0000001000157c23 */ /* 0x000fe20008010015 */
[----:B------:R-:W-:Y:S01]  /*08f0*/  FFMA.FTZ R20, R31, UR16, R20 ;  /* 0x000000101f147c23 */ /* 0x000fe20008010014 */
[----:B------:R-:W-:Y:S01]  /*0900*/  FFMA.FTZ R19, R32, UR16, R19 ;  /* 0x0000001020137c23 */ /* 0x000fe20008010013 */
[----:B------:R-:W-:Y:S01]  /*0910*/  FFMA.FTZ R18, R27, UR16, R18 ;  /* 0x000000101b127c23 */ /* 0x000fe20008010012 */
        /* <DEDUP_REMOVED lines=13> */
[----:B0-----:R-:W-:-:S07]  /*09f0*/  FMUL.FTZ R21, R21, R28 ;  /* 0x0000001c15157220 */ /* 0x001fce0000410000 */
[----:B------:R-:W0:Y:S01]  /*0a00*/  MUFU.SQRT R28, R35 ;  /* 0x00000023001c7308 */ /* 0x000e220000002000 */
[----:B-1----:R-:W-:Y:S01]  /*0a10*/  FMUL.FTZ R20, R20, R29 ;  /* 0x0000001d14147220 */ /* 0x002fe20000410000 */
[----:B--2---:R-:W-:Y:S01]  /*0a20*/  FMUL.FTZ R19, R19, R36 ;  /* 0x0000002413137220 */ /* 0x004fe20000410000 */
[----:B0-----:R-:W-:-:S05]  /*0a30*/  FADD.FTZ R28, R28, UR15 ;  /* 0x0000000f1c1c7e21 */ /* 0x001fca0008010000 */
[----:B------:R-:W0:Y:S02]  /*0a40*/  MUFU.RCP R29, R28 ;  /* 0x0000001c001d7308 */ /* 0x000e240000001000 */
[----:B0-----:R-:W-:-:S07]  /*0a50*/  FMUL.FTZ R18, R18, R29 ;  /* 0x0000001d12127220 */ /* 0x001fce0000410000 */
.L_x_1:
[----:B------:R-:W-:Y:S01]  /*0a60*/  FFMA.FTZ R0, -R21, UR17, R0 ;  /* 0x0000001115007c23 */ /* 0x000fe20008010100 */
[----:B------:R-:W-:Y:S01]  /*0a70*/  FFMA.FTZ R20, -R20, UR17, R31 ;  /* 0x0000001114147c23 */ /* 0x000fe2000801011f */
[----:B------:R-:W-:Y:S01]  /*0a80*/  @P2 F2FP.F16.F32.PACK_AB R30, RZ, R30 ;  /* 0x0000001eff1e223e */ /* 0x000fe200000000ff */
[----:B------:R-:W-:Y:S01]  /*0a90*/  ULEA UR4, UR5, UR4, 0x2 ;  /* 0x0000000405047291 */ /* 0x000fe2000f8e103f */
[----:B------:R-:W-:Y:S01]  /*0aa0*/  @P1 F2FP.F16.F32.PACK_AB R33, RZ, R33 ;  /* 0x00000021ff21123e */ /* 0x000fe200000000ff */
[----:B------:R-:W-:Y:S01]  /*0ab0*/  FFMA.FTZ R18, -R18, UR17, R27 ;  /* 0x0000001112127c23 */ /* 0x000fe2000801011b */
[----:B------:R-:W-:Y:S02]  /*0ac0*/  @P2 F2FP.F16.F32.PACK_AB R0, RZ, R0 ;  /* 0x00000000ff00223e */ /* 0x000fe400000000ff */
[----:B------:R-:W-:Y:S02]  /*0ad0*/  @P1 F2FP.F16.F32.PACK_AB R20, RZ, R20 ;  /* 0x00000014ff14123e */ /* 0x000fe400000000ff */
[----:B------:R-:W-:Y:S01]  /*0ae0*/  PRMT R21, R0, 0x7610, R21 ;  /* 0x0000761000157816 */ /* 0x000fe20000000015 */
[----:B------:R-:W-:Y:S01]  /*0af0*/  FFMA.FTZ R0, -R19, UR17, R32 ;  /* 0x0000001113007c23 */ /* 0x000fe20008010120 */
[----:B------:R-:W-:-:S02]  /*0b00*/  @P0 F2FP.F16.F32.PACK_AB R26, RZ, R26 ;  /* 0x0000001aff1a023e */ /* 0x000fc400000000ff */
[----:B------:R-:W-:Y:S01]  /*0b10*/  @P3 F2FP.F16.F32.PACK_AB R35, RZ, R35 ;  /* 0x00000023ff23323e */ /* 0x000fe200000000ff */
[----:B------:R0:W-:Y:S01]  /*0b20*/  @P2 STG.E.U16 desc[UR12][R4.64], R21 ;  /* 0x0000001504002986 */ /* 0x0001e2000c10150c */
[----:B------:R-:W-:-:S03]  /*0b30*/  @P0 F2FP.F16.F32.PACK_AB R0, RZ, R0 ;  /* 0x00000000ff00023e */ /* 0x000fc600000000ff */
[----:B------:R1:W-:Y:S04]  /*0b40*/  @P2 STG.E.U16 desc[UR12][R6.64], R30 ;  /* 0x0000001e06002986 */ /* 0x0003e8000c10150c */
[----:B------:R1:W-:Y:S04]  /*0b50*/  @P1 STG.E.U16 desc[UR12][R8.64], R20 ;  /* 0x0000001408001986 */ /* 0x0003e8000c10150c */
[----:B------:R1:W-:Y:S01]  /*0b60*/  @P1 STG.E.U16 desc[UR12][R10.64], R33 ;  /* 0x000000210a001986 */ /* 0x0003e2000c10150c */
[----:B------:R-:W-:Y:S02]  /*0b70*/  ISETP.GT.AND P1, PT, R23, UR4, PT ;  /* 0x0000000417007c0c */ /* 0x000fe4000bf24270 */
[----:B0-----:R-:W-:Y:S01]  /*0b80*/  @P3 F2FP.F16.F32.PACK_AB R5, RZ, R18 ;  /* 0x00000012ff05323e */ /* 0x001fe200000000ff */
[----:B------:R1:W-:Y:S04]  /*0b90*/  @P0 STG.E.U16 desc[UR12][R12.64], R0 ;  /* 0x000000000c000986 */ /* 0x0003e8000c10150c */
[----:B------:R1:W-:Y:S01]  /*0ba0*/  @P0 STG.E.U16 desc[UR12][R14.64], R26 ;  /* 0x0000001a0e000986 */ /* 0x0003e2000c10150c */
[----:B------:R-:W-:-:S03]  /*0bb0*/  ISETP.LE.AND P0, PT, R25, UR4, PT ;  /* 0x0000000419007c0c */ /* 0x000fc6000bf03270 */
[----:B------:R1:W-:Y:S04]  /*0bc0*/  @P3 STG.E.U16 desc[UR12][R16.64], R5 ;  /* 0x0000000510003986 */ /* 0x0003e8000c10150c */
[----:B------:R1:W-:Y:S06]  /*0bd0*/  @P3 STG.E.U16 desc[UR12][R2.64], R35 ;  /* 0x0000002302003986 */ /* 0x0003ec000c10150c */
[----:B------:R-:W-:Y:S05]  /*0be0*/  @!P0 BRA P1, `(.L_x_2) ;  /* 0xfffffff4006c8947 */ /* 0x000fea000083ffff */
[----:B------:R-:W-:Y:S05]  /*0bf0*/  EXIT ;  /* 0x000000000000794d */ /* 0x000fea0003800000 */
.L_x_3:
[----:B------:R-:W-:-:S00]  /*0c00*/  BRA `(.L_x_3) ;  /* 0xfffffffc00fc7947 */ /* 0x000fc0000383ffff */
[----:B------:R-:W-:-:S00]  /*0c10*/  NOP ;  /* 0x0000000000007918 */ /* 0x000fc00000000000 */
        /* <DEDUP_REMOVED lines=14> */
.L_x_12:


//--------------------- .text._Z25multi_tensor_apply_kernelI18TensorListMetadataILi3EE14AdagradFunctorIfEJff13adagradMode_tfEEvlPViT_T0_DpT1_ --------------------------
	.section	.text._Z25multi_tensor_apply_kernelI18TensorListMetadataILi3EE14AdagradFunctorIfEJff13adagradMode_tfEEvlPViT_T0_DpT1_,"ax",@progbits
	.align	128
        .global         _Z25multi_tensor_apply_kernelI18TensorListMetadataILi3EE14AdagradFunctorIfEJff13adagradMode_tfEEvlPViT_T0_DpT1_
        .type           _Z25multi_tensor_apply_kernelI18TensorListMetadataILi3EE14AdagradFunctorIfEJff13adagradMode_tfEEvlPViT_T0_DpT1_,@function
        .size           _Z25multi_tensor_apply_kernelI18TensorListMetadataILi3EE14AdagradFunctorIfEJff13adagradMode_tfEEvlPViT_T0_DpT1_,(.L_x_13 - _Z25multi_tensor_apply_kernelI18TensorListMetadataILi3EE14AdagradFunctorIfEJff13adagradMode_tfEEvlPViT_T0_DpT1_)
        .other          _Z25multi_tensor_apply_kernelI18TensorListMetadataILi3EE14AdagradFunctorIfEJff13adagradMode_tfEEvlPViT_T0_DpT1_,@"STO_CUDA_ENTRY STV_DEFAULT"
_Z25multi_tensor_apply_kernelI18TensorListMetadataILi3EE14AdagradFunctorIfEJff13adagradMode_tfEEvlPViT_T0_DpT1_:
.text._Z25multi_tensor_apply_kernelI18TensorListMetadataILi3EE14AdagradFunctorIfEJff13adagradMode_tfEEvlPViT_T0_DpT1_:
        /* <DEDUP_REMOVED lines=26> */
.L_x_6:
[----:B-1----:R-:W1:Y:S01]  /*01a0*/  LDC R24, c[0x0][0x210] ;  /* 0x00008400ff187b82 */ /* 0x002e620000000800 */
[----:B0-----:R-:W-:Y:S02]  /*01b0*/  VIADD R5, R33, UR4 ;  /* 0x0000000421057c36 */ /* 0x001fe40008000000 */
[----:B------:R-:W-:Y:S02]  /*01c0*/  IMAD.MOV.U32 R25, RZ, RZ, RZ ;  /* 0x000000ffff197224 */ /* 0x000fe400078e00ff */
[----:B------:R-:W-:Y:S01]  /*01d0*/  VIADD R7, R5, UR5 ;  /* 0x0000000505077c36 */ /* 0x000fe20008000000 */
[----:B------:R-:W-:-:S03]  /*01e0*/  IADD3 R0, P0, R28, R5, RZ ;  /* 0x000000051c007210 */ /* 0x000fc60007f1e0ff */
[----:B------:R-:W-:Y:S01]  /*01f0*/  VIADD R13, R7, UR5 ;  /* 0x00000005070d7c36 */ /* 0x000fe20008000000 */
[----:B------:R-:W-:Y:S01]  /*0200*/  LEA.HI.X.SX32 R3, R5, R26, 0x1, P0 ;  /* 0x0000001a05037211 */ /* 0x000fe200000f0eff */
[----:B------:R-:W-:-:S03]  /*0210*/  IMAD.SHL.U32 R4, R0, 0x4, RZ ;  /* 0x0000000400047824 */ /* 0x000fc600078e00ff */
[----:B------:R-:W-:Y:S02]  /*0220*/  SHF.L.U64.HI R0, R0, 0x2, R3 ;  /* 0x0000000200007819 */ /* 0x000fe40000010203 */
[-C--:B-1----:R-:W-:Y:S02]  /*0230*/  ISETP.GE.AND P2, PT, R5, R24.reuse, PT ;  /* 0x000000180500720c */ /* 0x082fe40003f46270 */
[----:B------:R-:W-:Y:S02]  /*0240*/  ISETP.GE.AND P1, PT, R7, R24, PT ;  /* 0x000000180700720c */ /* 0x000fe40003f26270 */
[----:B------:R-:W-:Y:S01]  /*0250*/  ISETP.LT.AND P2, PT, R5, R27, !P2 ;  /* 0x0000001b0500720c */ /* 0x000fe20005741270 */
[----:B------:R-:W-:Y:S01]  /*0260*/  VIADD R5, R13, UR5 ;  /* 0x000000050d057c36 */ /* 0x000fe20008000000 */
[C---:B------:R-:W-:Y:S02]  /*0270*/  IADD3 R15, P3, R28.reuse, R7, RZ ;  /* 0x000000071c0f7210 */ /* 0x040fe40007f7e0ff */
[----:B------:R-:W-:-:S09]  /*0280*/  IADD3 R12, P4, R28, R13, RZ ;  /* 0x0000000d1c0c7210 */ /* 0x000fd20007f9e0ff */
[----:B------:R-:W-:-:S04]  /*0290*/  @P2 IADD3 R2, P0, R4, UR8, RZ ;  /* 0x0000000804022c10 */ /* 0x000fc8000ff1e0ff */
[----:B------:R-:W-:Y:S02]  /*02a0*/  @P2 IADD3.X R3, R0, UR9, RZ, P0, !PT ;  /* 0x0000000900032c10 */ /* 0x000fe400087fe4ff */
[----:B------:R-:W-:Y:S02]  /*02b0*/  ISETP.GE.AND P0, PT, R13, R24, PT ;  /* 0x000000180d00720c */ /* 0x000fe40003f06270 */
[CC--:B------:R-:W-:Y:S02]  /*02c0*/  ISETP.LT.AND P1, PT, R7.reuse, R27.reuse, !P1 ;  /* 0x0000001b0700720c */ /* 0x0c0fe40004f21270 */
[----:B------:R-:W-:Y:S02]  /*02d0*/  CS2R R22, SRZ ;  /* 0x0000000000167805 */ /* 0x000fe4000001ff00 */
[----:B------:R-:W-:Y:S01]  /*02e0*/  LEA.HI.X.SX32 R14, R7, R26, 0x1, P3 ;  /* 0x0000001a070e7211 */ /* 0x000fe200018f0eff */
[----:B------:R0:W5:Y:S01]  /*02f0*/  @P2 LDG.E R25, desc[UR12][R2.64] ;  /* 0x0000000c02192981 */ /* 0x000162000c1e1900 */
[----:B------:R-:W-:-:S02]  /*0300*/  ISETP.LT.AND P0, PT, R13, R27, !P0 ;  /* 0x0000001b0d00720c */ /* 0x000fc40004701270 */
[----:B------:R-:W-:Y:S02]  /*0310*/  CS2R R20, SRZ ;  /* 0x0000000000147805 */ /* 0x000fe4000001ff00 */
[----:B------:R-:W-:Y:S02]  /*0320*/  ISETP.GE.AND P3, PT, R5, R24, PT ;  /* 0x000000180500720c */ /* 0x000fe40003f66270 */
[-C--:B------:R-:W-:Y:S02]  /*0330*/  LEA.HI.X.SX32 R13, R13, R26.reuse, 0x1, P4 ;  /* 0x0000001a0d0d7211 */ /* 0x080fe400020f0eff */
[----:B------:R-:W-:Y:S02]  /*0340*/  IADD3 R16, P5, R28, R5, RZ ;  /* 0x000000051c107210 */ /* 0x000fe40007fbe0ff */
[----:B------:R-:W-:Y:S02]  /*0350*/  ISETP.LT.AND P3, PT, R5, R27, !P3 ;  /* 0x0000001b0500720c */ /* 0x000fe40005f61270 */
[C---:B------:R-:W-:Y:S01]  /*0360*/  SHF.L.U64.HI R14, R15.reuse, 0x2, R14 ;  /* 0x000000020f0e7819 */ /* 0x040fe2000001020e */
[----:B------:R-:W-:Y:S01]  /*0370*/  IMAD.SHL.U32 R15, R15, 0x4, RZ ;  /* 0x000000040f0f7824 */ /* 0x000fe200078e00ff */
[C---:B------:R-:W-:Y:S01]  /*0380*/  SHF.L.U64.HI R13, R12.reuse, 0x2, R13 ;  /* 0x000000020c0d7819 */ /* 0x040fe2000001020d */
[----:B------:R-:W-:Y:S01]  /*0390*/  IMAD.SHL.U32 R12, R12, 0x4, RZ ;  /* 0x000000040c0c7824 */ /* 0x000fe200078e00ff */
[----:B------:R-:W-:-:S02]  /*03a0*/  LEA.HI.X.SX32 R17, R5, R26, 0x1, P5 ;  /* 0x0000001a05117211 */ /* 0x000fc400028f0eff */
[----:B------:R-:W-:Y:S02]  /*03b0*/  @P1 IADD3 R6, P5, R15, UR8, RZ ;  /* 0x000000080f061c10 */ /* 0x000fe4000ffbe0ff */
[C---:B------:R-:W-:Y:S01]  /*03c0*/  SHF.L.U64.HI R17, R16.reuse, 0x2, R17 ;  /* 0x0000000210117819 */ /* 0x040fe20000010211 */
[----:B------:R-:W-:Y:S01]  /*03d0*/  IMAD.SHL.U32 R16, R16, 0x4, RZ ;  /* 0x0000000410107824 */ /* 0x000fe200078e00ff */
[----:B------:R-:W-:Y:S02]  /*03e0*/  @P0 IADD3 R8, P4, R12, UR8, RZ ;  /* 0x000000080c080c10 */ /* 0x000fe4000ff9e0ff */
[----:B------:R-:W-:Y:S02]  /*03f0*/  @P1 IADD3.X R7, R14, UR9, RZ, P5, !PT ;  /* 0x000000090e071c10 */ /* 0x000fe4000affe4ff */
[----:B------:R-:W-:Y:S02]  /*0400*/  @P0 IADD3.X R9, R13, UR9, RZ, P4, !PT ;  /* 0x000000090d090c10 */ /* 0x000fe4000a7fe4ff */
[----:B------:R-:W-:Y:S01]  /*0410*/  @P3 IADD3 R10, P5, R16, UR8, RZ ;  /* 0x00000008100a3c10 */ /* 0x000fe2000ffbe0ff */
[----:B------:R1:W5:Y:S01]  /*0420*/  @P1 LDG.E R22, desc[UR12][R6.64] ;  /* 0x0000000c06161981 */ /* 0x000362000c1e1900 */
[----:B0-----:R-:W-:-:S02]  /*0430*/  IADD3 R2, P4, R4, UR10, RZ ;  /* 0x0000000a04027c10 */ /* 0x001fc4000ff9e0ff */
[----:B------:R-:W-:Y:S01]  /*0440*/  @P3 IADD3.X R11, R17, UR9, RZ, P5, !PT ;  /* 0x00000009110b3c10 */ /* 0x000fe2000affe4ff */
[----:B------:R0:W5:Y:S01]  /*0450*/  @P0 LDG.E R23, desc[UR12][R8.64] ;  /* 0x0000000c08170981 */ /* 0x000162000c1e1900 */
[----:B------:R-:W-:Y:S02]  /*0460*/  IADD3.X R3, R0, UR11, RZ, P4, !PT ;  /* 0x0000000b00037c10 */ /* 0x000fe4000a7fe4ff */
[----:B------:R-:W-:Y:S01]  /*0470*/  IADD3 R4, P5, R4, UR6, RZ ;  /* 0x0000000604047c10 */ /* 0x000fe2000ffbe0ff */
[----:B------:R2:W5:Y:S01]  /*0480*/  @P3 LDG.E R21, desc[UR12][R10.64] ;  /* 0x0000000c0a153981 */ /* 0x000562000c1e1900 */
[----:B-1----:R-:W-:Y:S02]  /*0490*/  IADD3 R6, P4, R15, UR10, RZ ;  /* 0x0000000a0f067c10 */ /* 0x002fe4000ff9e0ff */
[----:B------:R-:W-:Y:S01]  /*04a0*/  IADD3.X R5, R0, UR7, RZ, P5, !PT ;  /* 0x0000000700057c10 */ /* 0x000fe2000affe4ff */
[----:B------:R-:W-:Y:S01]  /*04b0*/  IMAD.MOV.U32 R32, RZ, RZ, RZ ;  /* 0x000000ffff207224 */ /* 0x000fe200078e00ff */
[----:B------:R-:W-:-:S02]  /*04c0*/  IADD3.X R7, R14, UR11, RZ, P4, !PT ;  /* 0x0000000b0e077c10 */ /* 0x000fc4000a7fe4ff */
[----:B------:R-:W-:Y:S02]  /*04d0*/  CS2R R18, SRZ ;  /* 0x0000000000127805 */ /* 0x000fe4000001ff00 */
[----:B0-----:R-:W-:Y:S01]  /*04e0*/  IADD3 R8, P5, R15, UR6, RZ ;  /* 0x000000060f087c10 */ /* 0x001fe2000ffbe0ff */
[----:B------:R-:W-:Y:S01]  /*04f0*/  IMAD.MOV.U32 R29, RZ, RZ, RZ ;  /* 0x000000ffff1d7224 */ /* 0x000fe200078e00ff */
[----:B--2---:R-:W-:Y:S01]  /*0500*/  IADD3 R10, P4, R12, UR10, RZ ;  /* 0x0000000a0c0a7c10 */ /* 0x004fe2000ff9e0ff */
[----:B------:R-:W-:Y:S01]  /*0510*/  IMAD.MOV.U32 R0, RZ, RZ, RZ ;  /* 0x000000ffff007224 */ /* 0x000fe200078e00ff */
[----:B------:R-:W-:Y:S01]  /*0520*/  IADD3.X R9, R14, UR7, RZ, P5, !PT ;  /* 0x000000070e097c10 */ /* 0x000fe2000affe4ff */
[----:B------:R-:W-:Y:S01]  /*0530*/  IMAD.MOV.U32 R30, RZ, RZ, RZ ;  /* 0x000000ffff1e7224 */ /* 0x000fe200078e00ff */
[----:B------:R-:W-:Y:S01]  /*0540*/  IADD3.X R11, R13, UR11, RZ, P4, !PT ;  /* 0x0000000b0d0b7c10 */ /* 0x000fe2000a7fe4ff */
[----:B------:R-:W-:Y:S01]  /*0550*/  IMAD.MOV.U32 R34, RZ, RZ, RZ ;  /* 0x000000ffff227224 */ /* 0x000fe200078e00ff */
[----:B------:R-:W-:Y:S01]  /*0560*/  IADD3 R14, P4, R16, UR10, RZ ;  /* 0x0000000a100e7c10 */ /* 0x000fe2000ff9e0ff */
[----:B------:R0:W5:Y:S01]  /*0570*/  @P2 LDG.E R20, desc[UR12][R2.64] ;  /* 0x0000000c02142981 */ /* 0x000162000c1e1900 */
[----:B------:R-:W-:-:S02]  /*0580*/  IADD3 R12, P5, R12, UR6, RZ ;  /* 0x000000060c0c7c10 */ /* 0x000fc4000ffbe0ff */
[----:B------:R-:W-:Y:S01]  /*0590*/  IADD3.X R15, R17, UR11, RZ, P4, !PT ;  /* 0x0000000b110f7c10 */ /* 0x000fe2000a7fe4ff */
[----:B------:R0:W5:Y:S01]  /*05a0*/  @P2 LDG.E R32, desc[UR12][R4.64] ;  /* 0x0000000c04202981 */ /* 0x000162000c1e1900 */
[----:B------:R-:W-:Y:S02]  /*05b0*/  ISETP.NE.AND P4, PT, RZ, UR14, PT ;  /* 0x0000000eff007c0c */ /* 0x000fe4000bf85270 */
[----:B------:R-:W-:Y:S01]  /*05c0*/  IADD3.X R13, R13, UR7, RZ, P5, !PT ;  /* 0x000000070d0d7c10 */ /* 0x000fe2000affe4ff */
[----:B------:R0:W5:Y:S01]  /*05d0*/  @P1 LDG.E R19, desc[UR12][R6.64] ;  /* 0x0000000c06131981 */ /* 0x000162000c1e1900 */
[----:B------:R-:W-:-:S03]  /*05e0*/  IADD3 R16, P5, R16, UR6, RZ ;  /* 0x0000000610107c10 */ /* 0x000fc6000ffbe0ff */
[----:B------:R0:W5:Y:S01]  /*05f0*/  @P1 LDG.E R29, desc[UR12][R8.64] ;  /* 0x0000000c081d1981 */ /* 0x000162000c1e1900 */
[----:B------:R-:W-:-:S03]  /*0600*/  IADD3.X R17, R17, UR7, RZ, P5, !PT ;  /* 0x0000000711117c10 */ /* 0x000fc6000affe4ff */
[----:B------:R0:W5:Y:S04]  /*0610*/  @P0 LDG.E R18, desc[UR12][R10.64] ;  /* 0x0000000c0a120981 */ /* 0x000168000c1e1900 */
[----:B------:R0:W5:Y:S04]  /*0620*/  @P0 LDG.E R0, desc[UR12][R12.64] ;  /* 0x0000000c0c000981 */ /* 0x000168000c1e1900 */
[----:B------:R0:W5:Y:S04]  /*0630*/  @P3 LDG.E R30, desc[UR12][R14.64] ;  /* 0x0000000c0e1e3981 */ /* 0x000168000c1e1900 */
[----:B------:R0:W5:Y:S01]  /*0640*/  @P3 LDG.E R34, desc[UR12][R16.64] ;  /* 0x0000000c10223981 */ /* 0x000162000c1e1900 */
[----:B------:R-:W-:Y:S05]  /*0650*/  @!P4 BRA `(.L_x_4) ;  /* 0x000000000064c947 */ /* 0x000fea0003800000 */
[----:B-----5:R-:W-:Y:S01]  /*0660*/  FFMA.FTZ R31, R25, R25, R32 ;  /* 0x00000019191f7223 */ /* 0x020fe20000010020 */
[----:B------:R-:W-:-:S03]  /*0670*/  FFMA.FTZ R29, R22, R22, R29 ;  /* 0x00000016161d7223 */ /* 0x000fc6000001001d */
[----:B------:R-:W1:Y:S02]  /*0680*/  MUFU.SQRT R32, R31 ;  /* 0x0000001f00207308 */ /* 0x000e640000002000 */
[----:B-1----:R-:W-:-:S06]  /*0690*/  FADD.FTZ R32, R32, UR15 ;  /* 0x0000000f20207e21 */ /* 0x002fcc0008010000 */
[----:B------:R-:W1:Y:S02]  /*06a0*/  MUFU.RCP R32, R32 ;  /* 0x0000002000207308 */ /* 0x000e640000001000 */
[----:B-1----:R-:W-:-:S06]  /*06b0*/  FMUL.FTZ R35, R32, R25 ;  /* 0x0000001920237220 */ /* 0x002fcc0000410000 */
[----:B------:R-:W1:Y:S01]  /*06c0*/  MUFU.SQRT R25, R29 ;  /* 0x0000001d00197308 */ /* 0x000e620000002000 */
[----:B------:R-:W-:Y:S01]  /*06d0*/  FFMA.FTZ R35, R20, UR16, R35 ;  /* 0x0000001014237c23 */ /* 0x000fe20008010023 */
[----:B-1----:R-:W-:Y:S01]  /*06e0*/  FADD.FTZ R36, R25, UR15 ;  /* 0x0000000f19247e21 */ /* 0x002fe20008010000 */
[----:B------:R-:W-:-:S05]  /*06f0*/  FFMA.FTZ R25, R23, R23, R0 ;  /* 0x0000001717197223 */ /* 0x000fca0000010000 */
[----:B------:R-:W1:Y:S08]  /*0700*/  MUFU.RCP R37, R36 ;  /* 0x0000002400257308 */ /* 0x000e700000001000 */
[----:B------:R-:W2:Y:S01]  /*0710*/  MUFU.SQRT R0, R25 ;  /* 0x0000001900007308 */ /* 0x000ea20000002000 */
[----:B-1----:R-:W-:Y:S01]  /*0720*/  FMUL.FTZ R22, R37, R22 ;  /* 0x0000001625167220 */ /* 0x002fe20000410000 */
[----:B------:R-:W-:-:S03]  /*0730*/  FFMA.FTZ R37, R21, R21, R34 ;  /* 0x0000001515257223 */ /* 0x000fc60000010022 */
[----:B------:R-:W-:-:S03]  /*0740*/  FFMA.FTZ R22, R19, UR16, R22 ;  /* 0x0000001013167c23 */ /* 0x000fc60008010016 */
[----:B------:R-:W1:Y:S01]  /*0750*/  MUFU.SQRT R32, R37 ;  /* 0x0000002500207308 */ /* 0x000e620000002000 */
[----:B--2---:R-:W-:-:S07]  /*0760*/  FADD.FTZ R0, R0, UR15 ;  /* 0x0000000f00007e21 */ /* 0x004fce0008010000 */
[----:B------:R-:W2:Y:S01]  /*0770*/  MUFU.RCP R0, R0 ;  /* 0x0000000000007308 */ /* 0x000ea20000001000 */
[----:B-1----:R-:W-:-:S07]  /*0780*/  FADD.FTZ R32, R32, UR15 ;  /* 0x0000000f20207e21 */ /* 0x002fce0008010000 */
[----:B------:R-:W1:Y:S01]  /*0790*/  MUFU.RCP R32, R32 ;  /* 0x0000002000207308 */ /* 0x000e620000001000 */
[----:B--2---:R-:W-:-:S04]  /*07a0*/  FMUL.FTZ R23, R0, R23 ;  /* 0x0000001700177220 */ /* 0x004fc80000410000 */
[----:B------:R-:W-:Y:S01]  /*07b0*/  FFMA.FTZ R23, R18, UR16, R23 ;  /* 0x0000001012177c23 */ /* 0x000fe20008010017 */
[----:B-1----:R-:W-:-:S04]  /*07c0*/  FMUL.FTZ R21, R32, R21 ;  /* 0x0000001520157220 */ /* 0x002fc80000410000 */
[----:B------:R-:W-:Y:S01]  /*07d0*/  FFMA.FTZ R21, R30, UR16, R21 ;  /* 0x000000101e157c23 */ /* 0x000fe20008010015 */
[----:B------:R-:W-:Y:S06]  /*07e0*/  BRA `(.L_x_5) ;  /* 0x0000000000607947 */ /* 0x000fec0003800000 */
.L_x_4:
[----:B-----5:R-:W-:Y:S01]  /*07f0*/  FFMA.FTZ R25, R20, UR16, R25 ;  /* 0x0000001014197c23 */ /* 0x020fe20008010019 */
[----:B------:R-:W-:Y:S01]  /*0800*/  FFMA.FTZ R22, R19, UR16, R22 ;  /* 0x0000001013167c23 */ /* 0x000fe20008010016 */
[----:B------:R-:W-:Y:S01]  /*0810*/  FFMA.FTZ R23, R18, UR16, R23 ;  /* 0x0000001012177c23 */ /* 0x000fe20008010017 */
[----:B------:R-:W-:Y:S01]  /*0820*/  FFMA.FTZ R21, R30, UR16, R21 ;  /* 0x000000101e157c23 */ /* 0x000fe20008010015 */
[----:B------:R-:W-:Y:S01]  /*0830*/  FFMA.FTZ R31, R25, R25, R32 ;  /* 0x00000019191f7223 */ /* 0x000fe20000010020 */
[----:B------:R-:W-:-:S03]  /*0840*/  FFMA.FTZ R29, R22, R22, R29 ;  /* 0x00000016161d7223 */ /* 0x000fc6000001001d */
[----:B------:R-:W1:Y:S02]  /*0850*/  MUFU.SQRT R32, R31 ;  /* 0x0000001f00207308 */ /* 0x000e640000002000 */
[----:B-1----:R-:W-:-:S06]  /*0860*/  FADD.FTZ R32, R32, UR15 ;  /* 0x0000000f20207e21 */ /* 0x002fcc0008010000 */
[----:B------:R-:W1:Y:S02]  /*0870*/  MUFU.RCP R32, R32 ;  /* 0x0000002000207308 */ /* 0x000e640000001000 */
[----:B-1----:R-:W-:-:S06]  /*0880*/  FMUL.FTZ R35, R25, R32 ;  /* 0x0000002019237220 */ /* 0x002fcc0000410000 */
[----:B------:R-:W1:Y:S02]  /*0890*/  MUFU.SQRT R25, R29 ;  /* 0x0000001d00197308 */ /* 0x000e640000002000 */
[----:B-1----:R-:W-:Y:S01]  /*08a0*/  FADD.FTZ R36, R25, UR15 ;  /* 0x0000000f19247e21 */ /* 0x002fe20008010000 */
[----:B------:R-:W-:-:S05]  /*08b0*/  FFMA.FTZ R25, R23, R23, R0 ;  /* 0x0000001717197223 */ /* 0x000fca0000010000 */
[----:B------:R-:W1:Y:S08]  /*08c0*/  MUFU.RCP R37, R36 ;  /* 0x0000002400257308 */ /* 0x000e700000001000 */
[----:B------:R-:W2:Y:S01]  /*08d0*/  MUFU.SQRT R0, R25 ;  /* 0x0000001900007308 */ /* 0x000ea20000002000 */
[----:B-1----:R-:W-:Y:S01]  /*08e0*/  FMUL.FTZ R22, R22, R37 ;  /* 0x0000002516167220 */ /* 0x002fe20000410000 */
[----:B------:R-:W-:-:S06]  /*08f0*/  FFMA.FTZ R37, R21, R21, R34 ;  /* 0x0000001515257223 */ /* 0x000fcc0000010022 */
[----:B------:R-:W1:Y:S01]  /*0900*/  MUFU.SQRT R32, R37 ;  /* 0x0000002500207308 */ /* 0x000e620000002000 */
[----:B--2---:R-:W-:-:S07]  /*0910*/  FADD.FTZ R0, R0, UR15 ;  /* 0x0000000f00007e21 */ /* 0x004fce0008010000 */
[----:B------:R-:W2:Y:S01]  /*0920*/  MUFU.RCP R0, R0 ;  /* 0x0000000000007308 */ /* 0x000ea20000001000 */
[----:B-1----:R-:W-:-:S07]  /*0930*/  FADD.FTZ R32, R32, UR15 ;  /* 0x0000000f20207e21 */ /* 0x002fce0008010000 */
[----:B------:R-:W1:Y:S01]  /*0940*/  MUFU.RCP R32, R32 ;  /* 0x0000002000207308 */ /* 0x000e620000001000 */
[----:B--2---:R-:W-:Y:S01]  /*0950*/  FMUL.FTZ R23, R23, R0 ;  /* 0x0000000017177220 */ /* 0x004fe20000410000 */
[----:B-1----:R-:W-:-:S07]  /*0960*/  FMUL.FTZ R21, R21, R32 ;  /* 0x0000002015157220 */ /* 0x002fce0000410000 */
.L_x_5:
[----:B------:R-:W-:Y:S01]  /*0970*/  FFMA.FTZ R35, -R35, UR17, R20 ;  /* 0x0000001123237c23 */ /* 0x000fe20008010114 */
[----:B------:R-:W-:Y:S01]  /*0980*/  FFMA.FTZ R19, -R22, UR17, R19 ;  /* 0x0000001116137c23 */ /* 0x000fe20008010113 */
[----:B------:R-:W-:Y:S01]  /*0990*/  FFMA.FTZ R23, -R23, UR17, R18 ;  /* 0x0000001117177c23 */ /* 0x000fe20008010112 */
[----:B------:R-:W-:Y:S01]  /*09a0*/  ULEA UR4, UR5, UR4, 0x2 ;  /* 0x0000000405047291 */ /* 0x000fe2000f8e103f */
[----:B------:R-:W-:Y:S01]  /*09b0*/  FFMA.FTZ R21, -R21, UR17, R30 ;  /* 0x0000001115157c23 */ /* 0x000fe2000801011e */
[----:B------:R1:W-:Y:S04]  /*09c0*/  @P2 STG.E desc[UR12][R2.64], R35 ;  /* 0x0000002302002986 */ /* 0x0003e8000c10190c */
[----:B------:R1:W-:Y:S04]  /*09d0*/  @P2 STG.E desc[UR12][R4.64], R31 ;  /* 0x0000001f04002986 */ /* 0x0003e8000c10190c */
[----:B------:R1:W-:Y:S04]  /*09e0*/  @P1 STG.E desc[UR12][R6.64], R19 ;  /* 0x0000001306001986 */ /* 0x0003e8000c10190c */
[----:B------:R1:W-:Y:S01]  /*09f0*/  @P1 STG.E desc[UR12][R8.64], R29 ;  /* 0x0000001d08001986 */ /* 0x0003e2000c10190c */
[----:B------:R-:W-:-:S03]  /*0a00*/  ISETP.GT.AND P1, PT, R27, UR4, PT ;  /* 0x000000041b007c0c */ /* 0x000fc6000bf24270 */
[----:B------:R1:W-:Y:S04]  /*0a10*/  @P0 STG.E desc[UR12][R10.64], R23 ;  /* 0x000000170a000986 */ /* 0x0003e8000c10190c */
[----:B------:R1:W-:Y:S01]  /*0a20*/  @P0 STG.E desc[UR12][R12.64], R25 ;  /* 0x000000190c000986 */ /* 0x0003e2000c10190c */
[----:B------:R-:W-:-:S03]  /*0a30*/  ISETP.LE.AND P0, PT, R24, UR4, PT ;  /* 0x0000000418007c0c */ /* 0x000fc6000bf03270 */
[----:B------:R1:W-:Y:S04]  /*0a40*/  @P3 STG.E desc[UR12][R14.64], R21 ;  /* 0x000000150e003986 */ /* 0x0003e8000c10190c */
[----:B------:R1:W-:Y:S06]  /*0a50*/  @P3 STG.E desc[UR12][R16.64], R37 ;  /* 0x0000002510003986 */ /* 0x0003ec000c10190c */
[----:B------:R-:W-:Y:S05]  /*0a60*/  @!P0 BRA P1, `(.L_x_6) ;  /* 0xfffffff400cc8947 */ /* 0x000fea000083ffff */
[----:B------:R-:W-:Y:S05]  /*0a70*/  EXIT ;  /* 0x000000000000794d */ /* 0x000fea0003800000 */
.L_x_7:
        /* <DEDUP_REMOVED lines=16> */
.L_x_13:


//--------------------- .text._Z25multi_tensor_apply_kernelI18TensorListMetadataILi3EE14AdagradFunctorIdEJff13adagradMode_tfEEvlPViT_T0_DpT1_ --------------------------
	.section	.text._Z25multi_tensor_apply_kernelI18TensorListMetadataILi3EE14AdagradFunctorIdEJff13adagradMode_tfEEvlPViT_T0_DpT1_,"ax",@progbits
	.align	128
        .global         _Z25multi_tensor_apply_kernelI18TensorListMetadataILi3EE14AdagradFunctorIdEJff13adagradMode_tfEEvlPViT_T0_DpT1_
        .type           _Z25multi_tensor_apply_kernelI18TensorListMetadataILi3EE14AdagradFunctorIdEJff13adagradMode_tfEEvlPViT_T0_DpT1_,@function
        .size           _Z25multi_tensor_apply_kernelI18TensorListMetadataILi3EE14AdagradFunctorIdEJff13adagradMode_tfEEvlPViT_T0_DpT1_,(.L_x_14 - _Z25multi_tensor_apply_kernelI18TensorListMetadataILi3EE14AdagradFunctorIdEJff13adagradMode_tfEEvlPViT_T0_DpT1_)
        .other          _Z25multi_tensor_apply_kernelI18TensorListMetadataILi3EE14AdagradFunctorIdEJff13adagradMode_tfEEvlPViT_T0_DpT1_,@"STO_CUDA_ENTRY STV_DEFAULT"
_Z25multi_tensor_apply_kernelI18TensorListMetadataILi3EE14AdagradFunctorIdEJff13adagradMode_tfEEvlPViT_T0_DpT1_:
.text._Z25multi_tensor_apply_kernelI18TensorListMetadataILi3EE14AdagradFunctorIdEJff13adagradMode_tfEEvlPViT_T0_DpT1_:
        /* <DEDUP_REMOVED lines=26> */
.L_x_10:
[----:B------:R-:W1:Y:S01]  /*01a0*/  LDC R4, c[0x0][0x210] ;  /* 0x00008400ff047b82 */ /* 0x000e620000000800 */
[----:B0-2---:R-:W-:-:S05]  /*01b0*/  VIADD R11, R42, UR4 ;  /* 0x000000042a0b7c36 */ /* 0x005fca0008000000 */
[----:B------:R-:W-:-:S04]  /*01c0*/  IADD3 R5, P0, R0, R11, RZ ;  /* 0x0000000b00057210 */ /* 0x000fc80007f1e0ff */
[----:B------:R-:W-:Y:S01]  /*01d0*/  LEA.HI.X.SX32 R6, R11, R3, 0x1, P0 ;  /* 0x000000030b067211 */ /* 0x000fe200000f0eff */
[----:B------:R-:W-:-:S03]  /*01e0*/  IMAD.SHL.U32 R14, R5, 0x8, RZ ;  /* 0x00000008050e7824 */ /* 0x000fc600078e00ff */
[----:B------:R-:W-:Y:S02]  /*01f0*/  SHF.L.U64.HI R6, R5, 0x3, R6 ;  /* 0x0000000305067819 */ /* 0x000fe40000010206 */
[----:B------:R-:W-:-:S04]  /*0200*/  IADD3 R12, P0, R14, UR10, RZ ;  /* 0x0000000a0e0c7c10 */ /* 0x000fc8000ff1e0ff */
[----:B------:R-:W-:Y:S02]  /*0210*/  IADD3.X R13, R6, UR11, RZ, P0, !PT ;  /* 0x0000000b060d7c10 */ /* 0x000fe400087fe4ff */
[----:B-1----:R-:W-:-:S04]  /*0220*/  ISETP.GE.AND P1, PT, R11, R4, PT ;  /* 0x000000040b00720c */ /* 0x002fc80003f26270 */
[----:B------:R-:W-:-:S13]  /*0230*/  ISETP.LT.AND P1, PT, R11, R2, !P1 ;  /* 0x000000020b00720c */ /* 0x000fda0004f21270 */
[----:B------:R-:W-:Y:S01]  /*0240*/  @P1 IADD3 R40, P2, R14, UR8, RZ ;  /* 0x000000080e281c10 */ /* 0x000fe2000ff5e0ff */
[----:B------:R-:W2:Y:S03]  /*0250*/  @P1 LDG.E.64 R8, desc[UR12][R12.64] ;  /* 0x0000000c0c081981 */ /* 0x000ea6000c1e1b00 */
[----:B------:R-:W-:Y:S02]  /*0260*/  @P1 IADD3.X R41, R6, UR9, RZ, P2, !PT ;  /* 0x0000000906291c10 */ /* 0x000fe400097fe4ff */
[----:B------:R-:W-:-:S04]  /*0270*/  IADD3 R14, P2, R14, UR6, RZ ;  /* 0x000000060e0e7c10 */ /* 0x000fc8000ff5e0ff */
[----:B------:R-:W-:Y:S01]  /*0280*/  IADD3.X R15, R6, UR7, RZ, P2, !PT ;  /* 0x00000007060f7c10 */ /* 0x000fe200097fe4ff */
[----:B------:R-:W3:Y:S04]  /*0290*/  @P1 LDG.E.64 R40, desc[UR12][R40.64] ;  /* 0x0000000c28281981 */ /* 0x000ee8000c1e1b00 */
[----:B------:R-:W4:Y:S01]  /*02a0*/  @P1 LDG.E.64 R6, desc[UR12][R14.64] ;  /* 0x0000000c0e061981 */ /* 0x000f22000c1e1b00 */
[----:B------:R-:W-:-:S05]  /*02b0*/  VIADD R11, R11, UR5 ;  /* 0x000000050b0b7c36 */ /* 0x000fca0008000000 */
[----:B------:R-:W-:-:S04]  /*02c0*/  ISETP.GE.AND P2, PT, R11, R4, PT ;  /* 0x000000040b00720c */ /* 0x000fc80003f46270 */
[----:B------:R-:W-:Y:S02]  /*02d0*/  ISETP.LT.AND P2, PT, R11, R2, !P2 ;  /* 0x000000020b00720c */ /* 0x000fe40005741270 */
[----:B------:R-:W-:-:S04]  /*02e0*/  IADD3 R5, P0, R0, R11, RZ ;  /* 0x0000000b00057210 */ /* 0x000fc80007f1e0ff */
[----:B------:R-:W-:Y:S01]  /*02f0*/  LEA.HI.X.SX32 R10, R11, R3, 0x1, P0 ;  /* 0x000000030b0a7211 */ /* 0x000fe200000f0eff */
[----:B------:R-:W-:-:S03]  /*0300*/  IMAD.SHL.U32 R18, R5, 0x8, RZ ;  /* 0x0000000805127824 */ /* 0x000fc600078e00ff */
[----:B------:R-:W-:-:S03]  /*0310*/  SHF.L.U64.HI R10, R5, 0x3, R10 ;  /* 0x00000003050a7819 */ /* 0x000fc6000001020a */
[----:B------:R-:W-:-:S04]  /*0320*/  @P2 IADD3 R22, P0, R18, UR8, RZ ;  /* 0x0000000812162c10 */ /* 0x000fc8000ff1e0ff */
[----:B------:R-:W-:Y:S02]  /*0330*/  @P2 IADD3.X R23, R10, UR9, RZ, P0, !PT ;  /* 0x000000090a172c10 */ /* 0x000fe400087fe4ff */
[----:B------:R-:W-:-:S04]  /*0340*/  IADD3 R16, P0, R18, UR10, RZ ;  /* 0x0000000a12107c10 */ /* 0x000fc8000ff1e0ff */
[----:B------:R-:W5:Y:S01]  /*0350*/  @P2 LDG.E.64 R22, desc[UR12][R22.64] ;  /* 0x0000000c16162981 */ /* 0x000f62000c1e1b00 */
[----:B------:R-:W-:Y:S02]  /*0360*/  IADD3 R18, P3, R18, UR6, RZ ;  /* 0x0000000612127c10 */ /* 0x000fe4000ff7e0ff */
[C---:B------:R-:W-:Y:S02]  /*0370*/  IADD3.X R17, R10.reuse, UR11, RZ, P0, !PT ;  /* 0x0000000b0a117c10 */ /* 0x040fe400087fe4ff */
[----:B------:R-:W-:-:S03]  /*0380*/  IADD3.X R19, R10, UR7, RZ, P3, !PT ;  /* 0x000000070a137c10 */ /* 0x000fc60009ffe4ff */
[----:B------:R-:W5:Y:S04]  /*0390*/  @P2 LDG.E.64 R26, desc[UR12][R16.64] ;  /* 0x0000000c101a2981 */ /* 0x000f68000c1e1b00 */
[----:B------:R-:W5:Y:S01]  /*03a0*/  @P2 LDG.E.64 R24, desc[UR12][R18.64] ;  /* 0x0000000c12182981 */ /* 0x000f62000c1e1b00 */
[----:B------:R-:W-:Y:S01]  /*03b0*/  IADD3 R33, R11, UR5, RZ ;  /* 0x000000050b217c10 */ /* 0x000fe2000fffe0ff */
[----:B------:R-:W-:Y:S02]  /*03c0*/  @P1 IMAD.MOV.U32 R10, RZ, RZ, -0x10000000 ;  /* 0xf0000000ff0a1424 */ /* 0x000fe400078e00ff */
[----:B------:R-:W-:Y:S01]  /*03d0*/  @P1 IMAD.MOV.U32 R11, RZ, RZ, 0x380fffff ;  /* 0x380fffffff0b1424 */ /* 0x000fe200078e00ff */
[----:B------:R-:W-:Y:S02]  /*03e0*/  IADD3 R5, P0, R0, R33, RZ ;  /* 0x0000002100057210 */ /* 0x000fe40007f1e0ff */
[----:B------:R-:W-:-:S02]  /*03f0*/  ISETP.GE.AND P3, PT, R33, R4, PT ;  /* 0x000000042100720c */ /* 0x000fc40003f66270 */
[C---:B------:R-:W-:Y:S02]  /*0400*/  LEA.HI.X.SX32 R20, R33.reuse, R3, 0x1, P0 ;  /* 0x0000000321147211 */ /* 0x040fe400000f0eff */
[C---:B------:R-:W-:Y:S02]  /*0410*/  ISETP.LT.AND P3, PT, R33.reuse, R2, !P3 ;  /* 0x000000022100720c */ /* 0x040fe40005f61270 */
[----:B------:R-:W-:Y:S02]  /*0420*/  PLOP3.LUT P4, PT, PT, PT, PT, 0x80, 0x0 ;  /* 0x000000000000781c */ /* 0x000fe40003f8f070 */
[----:B------:R-:W-:Y:S01]  /*0430*/  IADD3 R33, R33, UR5, RZ ;  /* 0x0000000521217c10 */ /* 0x000fe2000fffe0ff */
[----:B------:R-:W-:Y:S02]  /*0440*/  @P2 IMAD.MOV.U32 R36, RZ, RZ, -0x10000000 ;  /* 0xf0000000ff242424 */ /* 0x000fe400078e00ff */
[----:B------:R-:W-:Y:S01]  /*0450*/  @P2 IMAD.MOV.U32 R37, RZ, RZ, 0x380fffff ;  /* 0x380fffffff252424 */ /* 0x000fe200078e00ff */
[----:B--2---:R-:W-:-:S02]  /*0460*/  @P1 DSETP.GEU.AND P0, PT, |R8|, R10, PT ;  /* 0x0000000a0800122a */ /* 0x004fc40003f0e200 */
[--C-:B---3--:R-:W-:Y:S02]  /*0470*/  @P1 DSETP.GEU.AND P5, PT, |R40|, R10.reuse, PT ;  /* 0x0000000a2800122a */ /* 0x108fe40003fae200 */
[----:B----4-:R-:W-:Y:S01]  /*0480*/  @P1 DSETP.GEU.AND P6, PT, |R6|, R10, PT ;  /* 0x0000000a0600122a */ /* 0x010fe20003fce200 */
[C---:B------:R-:W-:Y:S01]  /*0490*/  SHF.L.U64.HI R11, R5.reuse, 0x3, R20 ;  /* 0x00000003050b7819 */ /* 0x040fe20000010214 */
[----:B------:R-:W-:Y:S02]  /*04a0*/  IMAD.SHL.U32 R5, R5, 0x8, RZ ;  /* 0x0000000805057824 */ /* 0x000fe400078e00ff */
[----:B------:R-:W-:Y:S01]  /*04b0*/  @P1 PLOP3.LUT P4, PT, P5, PT, PT, 0x80, 0x0 ;  /* 0x000000000000181c */ /* 0x000fe20002f8f070 */
[----:B------:R-:W0:Y:S01]  /*04c0*/  @P1 F2F.F32.F64 R40, R40 ;  /* 0x0000002800281310 */ /* 0x000e220000301000 */
[----:B------:R-:W-:Y:S02]  /*04d0*/  PLOP3.LUT P5, PT, PT, PT, PT, 0x80, 0x0 ;  /* 0x000000000000781c */ /* 0x000fe40003faf070 */
[----:B------:R-:W-:-:S02]  /*04e0*/  @P1 PLOP3.LUT P5, PT, P0, PT, PT, 0x80, 0x0 ;  /* 0x000000000000181c */ /* 0x000fc400007af070 */
[----:B------:R-:W-:Y:S02]  /*04f0*/  PLOP3.LUT P0, PT, PT, PT, PT, 0x80, 0x0 ;  /* 0x000000000000781c */ /* 0x000fe40003f0f070 */
[----:B------:R-:W-:Y:S02]  /*0500*/  @P1 PLOP3.LUT P0, PT, P6, PT, PT, 0x80, 0x0 ;  /* 0x000000000000181c */ /* 0x000fe4000370f070 */
[----:B------:R-:W-:-:S04]  /*0510*/  IADD3 R20, P6, R5, UR10, RZ ;  /* 0x0000000a05147c10 */ /* 0x000fc8000ffde0ff */
[----:B------:R-:W-:Y:S02]  /*0520*/  IADD3.X R21, R11, UR11, RZ, P6, !PT ;  /* 0x0000000b0b157c10 */ /* 0x000fe4000b7fe4ff */
[----:B------:R-:W-:Y:S01]  /*0530*/  @P3 IADD3 R28, P6, R5, UR8, RZ ;  /* 0x00000008051c3c10 */ /* 0x000fe2000ffde0ff */
[----:B0-----:R-:W-:Y:S02]  /*0540*/  @!P4 FMUL R40, R40, 1.175494350822287508e-38 ;  /* 0x008000002828c820 */ /* 0x001fe40000400000 */
[----:B------:R-:W2:Y:S01]  /*0550*/  @P3 LDG.E.64 R30, desc[UR12][R20.64] ;  /* 0x0000000c141e3981 */ /* 0x000ea2000c1e1b00 */
[----:B------:R-:W-:Y:S02]  /*0560*/  @P3 IADD3.X R29, R11, UR9, RZ, P6, !PT ;  /* 0x000000090b1d3c10 */ /* 0x000fe4000b7fe4ff */
[----:B------:R-:W-:Y:S02]  /*0570*/  ISETP.GE.AND P4, PT, R33, R4, PT ;  /* 0x000000042100720c */ /* 0x000fe40003f86270 */
[----:B------:R-:W-:-:S02]  /*0580*/  IADD3 R10, P6, R5, UR6, RZ ;  /* 0x00000006050a7c10 */ /* 0x000fc4000ffde0ff */
[----:B------:R-:W3:Y:S01]  /*0590*/  @P3 LDG.E.64 R28, desc[UR12][R28.64] ;  /* 0x0000000c1c1c3981 */ /* 0x000ee2000c1e1b00 */
[----:B------:R-:W-:Y:S02]  /*05a0*/  ISETP.LT.AND P4, PT, R33, R2, !P4 ;  /* 0x000000022100720c */ /* 0x000fe40006781270 */
[----:B------:R-:W-:Y:S02]  /*05b0*/  IADD3.X R11, R11, UR7, RZ, P6, !PT ;  /* 0x000000070b0b7c10 */ /* 0x000fe4000b7fe4ff */
[----:B------:R-:W-:Y:S01]  /*05c0*/  IADD3 R38, P6, R0, R33, RZ ;  /* 0x0000002100267210 */ /* 0x000fe20007fde0ff */
[----:B------:R-:W0:Y:S03]  /*05d0*/  @P1 F2F.F32.F64 R5, R8 ;  /* 0x0000000800051310 */ /* 0x000e260000301000 */
[----:B------:R-:W-:Y:S01]  /*05e0*/  LEA.HI.X.SX32 R33, R33, R3, 0x1, P6 ;  /* 0x0000000321217211 */ /* 0x000fe200030f0eff */
[----:B------:R-:W-:-:S03]  /*05f0*/  IMAD.SHL.U32 R39, R38, 0x8, RZ ;  /* 0x0000000826277824 */ /* 0x000fc600078e00ff */
[----:B------:R-:W-:Y:S01]  /*0600*/  SHF.L.U64.HI R38, R38, 0x3, R33 ;  /* 0x0000000326267819 */ /* 0x000fe20000010221 */
[----:B------:R-:W1:Y:S01]  /*0610*/  @P1 F2F.F32.F64 R41, R6 ;  /* 0x0000000600291310 */ /* 0x000e620000301000 */
[----:B------:R-:W-:Y:S01]  /*0620*/  @P4 IADD3 R34, P6, R39, UR8, RZ ;  /* 0x0000000827224c10 */ /* 0x000fe2000ffde0ff */
[----:B------:R-:W4:Y:S03]  /*0630*/  @P3 LDG.E.64 R32, desc[UR12][R10.64] ;  /* 0x0000000c0a203981 */ /* 0x000f26000c1e1b00 */
[----:B------:R-:W-:Y:S01]  /*0640*/  @P4 IADD3.X R35, R38, UR9, RZ, P6, !PT ;  /* 0x0000000926234c10 */ /* 0x000fe2000b7fe4ff */
[----:B0-----:R-:W-:Y:S01]  /*0650*/  @!P5 FMUL R5, R5, 1.175494350822287508e-38 ;  /* 0x008000000505d820 */ /* 0x001fe20000400000 */
[----:B-----5:R-:W-:-:S04]  /*0660*/  @P2 DSETP.GEU.AND P5, PT, |R22|, R36, PT ;  /* 0x000000241600222a */ /* 0x020fc80003fae200 */
[----:B------:R-:W5:Y:S01]  /*0670*/  @P4 LDG.E.64 R34, desc[UR12][R34.64] ;  /* 0x0000000c22224981 */ /* 0x000f62000c1e1b00 */
[----:B------:R-:W-:Y:S01]  /*0680*/  IADD3 R8, P6, R39, UR10, RZ ;  /* 0x0000000a27087c10 */ /* 0x000fe2000ffde0ff */
[----:B-1----:R-:W-:Y:S01]  /*0690*/  @!P0 FMUL R41, R41, 1.175494350822287508e-38 ;  /* 0x0080000029298820 */ /* 0x002fe20000400000 */
[----:B------:R-:W-:Y:S02]  /*06a0*/  PLOP3.LUT P0, PT, PT, PT, PT, 0x80, 0x0 ;  /* 0x000000000000781c */ /* 0x000fe40003f0f070 */
[----:B------:R-:W-:Y:S02]  /*06b0*/  @P2 PLOP3.LUT P0, PT, P5, PT, PT, 0x80, 0x0 ;  /* 0x000000000000281c */ /* 0x000fe40002f0f070 */
[----:B------:R-:W-:Y:S02]  /*06c0*/  IADD3 R6, P5, R39, UR6, RZ ;  /* 0x0000000627067c10 */ /* 0x000fe4000ffbe0ff */
[C---:B------:R-:W-:Y:S01]  /*06d0*/  IADD3.X R9, R38.reuse, UR11, RZ, P6, !PT ;  /* 0x0000000b26097c10 */ /* 0x040fe2000b7fe4ff */
[----:B------:R-:W-:Y:S01]  /*06e0*/  @P2 DSETP.GEU.AND P6, PT, |R26|, R36, PT ;  /* 0x000000241a00222a */ /* 0x000fe20003fce200 */
[----:B------:R-:W-:-:S03]  /*06f0*/  IADD3.X R7, R38, UR7, RZ, P5, !PT ;  /* 0x0000000726077c10 */ /* 0x000fc6000affe4ff */
[----:B------:R-:W-:Y:S01]  /*0700*/  @P2 DSETP.GEU.AND P5, PT, |R24|, R36, PT ;  /* 0x000000241800222a */ /* 0x000fe20003fae200 */
[----:B------:R-:W5:Y:S04]  /*0710*/  @P4 LDG.E.64 R36, desc[UR12][R8.64] ;  /* 0x0000000c08244981 */ /* 0x000f68000c1e1b00 */
[----:B------:R-:W5:Y:S01]  /*0720*/  @P4 LDG.E.64 R38, desc[UR12][R6.64] ;  /* 0x0000000c06264981 */ /* 0x000f62000c1e1b00 */
[----:B------:R-:W0:Y:S01]  /*0730*/  @P2 F2F.F32.F64 R43, R22 ;  /* 0x00000016002b2310 */ /* 0x000e220000301000 */
[----:B------:R-:W-:Y:S01]  /*0740*/  @P3 MOV R44, 0xf0000000 ;  /* 0xf0000000002c3802 */ /* 0x000fe20000000f00 */
[----:B------:R-:W-:-:S06]  /*0750*/  @P3 IMAD.MOV.U32 R45, RZ, RZ, 0x380fffff ;  /* 0x380fffffff2d3424 */ /* 0x000fcc00078e00ff */
[----:B------:R-:W1:Y:S01]  /*0760*/  @P2 F2F.F32.F64 R26, R26 ;  /* 0x0000001a001a2310 */ /* 0x000e620000301000 */
[----:B0-----:R-:W-:Y:S01]  /*0770*/  @!P0 FMUL R43, R43, 1.175494350822287508e-38 ;  /* 0x008000002b2b8820 */ /* 0x001fe20000400000 */
[----:B------:R-:W-:-:S06]  /*0780*/  PLOP3.LUT P0, PT, PT, PT, PT, 0x80, 0x0 ;  /* 0x000000000000781c */ /* 0x000fcc0003f0f070 */
[----:B------:R-:W0:Y:S01]  /*0790*/  @P2 F2F.F32.F64 R24, R24 ;  /* 0x0000001800182310 */ /* 0x000e220000301000 */
[----:B------:R-:W-:Y:S02]  /*07a0*/  @P2 PLOP3.LUT P0, PT, P6, PT, PT, 0x80, 0x0 ;  /* 0x000000000000281c */ /* 0x000fe4000370f070 */
[----:B------:R-:W-:Y:S02]  /*07b0*/  PLOP3.LUT P6, PT, PT, PT, PT, 0x80, 0x0 ;  /* 0x000000000000781c */ /* 0x000fe40003fcf070 */
[----:B------:R-:W-:-:S09]  /*07c0*/  @P2 PLOP3.LUT P6, PT, P5, PT, PT, 0x80, 0x0 ;  /* 0x000000000000281c */ /* 0x000fd20002fcf070 */
[----:B-1----:R-:W-:Y:S01]  /*07d0*/  @!P0 FMUL R26, R26, 1.175494350822287508e-38 ;  /* 0x008000001a1a8820 */ /* 0x002fe20000400000 */
[----:B------:R-:W-:-:S03]  /*07e0*/  PLOP3.LUT P0, PT, PT, PT, PT, 0x80, 0x0 ;  /* 0x000000000000781c */ /* 0x000fc60003f0f070 */
[----:B0-----:R-:W-:Y:S01]  /*07f0*/  @!P6 FMUL R24, R24, 1.175494350822287508e-38 ;  /* 0x008000001818e820 */ /* 0x001fe20000400000 */
[----:B------:R-:W-:Y:S02]  /*0800*/  @P4 IMAD.MOV.U32 R22, RZ, RZ, -0x10000000 ;  /* 0xf0000000ff164424 */ /* 0x000fe400078e00ff */
[----:B------:R-:W-:Y:S01]  /*0810*/  @P4 IMAD.MOV.U32 R23, RZ, RZ, 0x380fffff ;  /* 0x380fffffff174424 */ /* 0x000fe200078e00ff */
[----:B------:R-:W-:-:S06]  /*0820*/  HFMA2.MMA R27, -RZ, RZ, 0, 0 ;  /* 0x00000000ff1b7435 */ /* 0x000fcc00000001ff */
[----:B------:R-:W-:Y:S02]  /*0830*/  @P1 IMAD.MOV.U32 R27, RZ, RZ, R5 ;  /* 0x000000ffff1b1224 */ /* 0x000fe400078e0005 */
[----:B------:R-:W-:Y:S01]  /*0840*/  IMAD.MOV.U32 R5, RZ, RZ, RZ ;  /* 0x000000ffff057224 */ /* 0x000fe200078e00ff */
[--C-:B--2---:R-:W-:Y:S02]  /*0850*/  @P3 DSETP.GEU.AND P6, PT, |R30|, R44.reuse, PT ;  /* 0x0000002c1e00322a */ /* 0x104fe40003fce200 */
[----:B---3--:R-:W-:Y:S01]  /*0860*/  @P3 DSETP.GEU.AND P5, PT, |R28|, R44, PT ;  /* 0x0000002c1c00322a */ /* 0x008fe20003fae200 */
[----:B------:R-:W0:Y:S05]  /*0870*/  @P3 F2F.F32.F64 R28, R28 ;  /* 0x0000001c001c3310 */ /* 0x000e2a0000301000 */
[----:B------:R-:W-:-:S02]  /*0880*/  @P3 PLOP3.LUT P0, PT, P5, PT, PT, 0x80, 0x0 ;  /* 0x000000000000381c */ /* 0x000fc40002f0f070 */
[----:B------:R-:W-:Y:S01]  /*0890*/  PLOP3.LUT P5, PT, PT, PT, PT, 0x80, 0x0 ;  /* 0x000000000000781c */ /* 0x000fe20003faf070 */
[----:B------:R-:W1:Y:S01]  /*08a0*/  @P3 F2F.F32.F64 R25, R30 ;  /* 0x0000001e00193310 */ /* 0x000e620000301000 */
[----:B------:R-:W-:Y:S02]  /*08b0*/  @P3 PLOP3.LUT P5, PT, P6, PT, PT, 0x80, 0x0 ;  /* 0x000000000000381c */ /* 0x000fe400037af070 */
[----:B------:R-:W-:-:S07]  /*08c0*/  PLOP3.LUT P6, PT, PT, PT, PT, 0x80, 0x0 ;  /* 0x000000000000781c */ /* 0x000fce0003fcf070 */
[----:B0-----:R-:W-:Y:S01]  /*08d0*/  @!P0 FMUL R28, R28, 1.175494350822287508e-38 ;  /* 0x008000001c1c8820 */ /* 0x001fe20000400000 */
[----:B----4-:R-:W-:Y:S01]  /*08e0*/  @P3 DSETP.GEU.AND P0, PT, |R32|, R44, PT ;  /* 0x0000002c2000322a */ /* 0x010fe20003f0e200 */
[----:B------:R-:W0:Y:S02]  /*08f0*/  @P3 F2F.F32.F64 R32, R32 ;  /* 0x0000002000203310 */ /* 0x000e240000301000 */
[----:B-1----:R-:W-:Y:S01]  /*0900*/  @!P5 FMUL R25, R25, 1.175494350822287508e-38 ;  /* 0x008000001919d820 */ /* 0x002fe20000400000 */
[----:B-----5:R-:W-:Y:S02]  /*0910*/  @P4 DSETP.GEU.AND P5, PT, |R34|, R22, PT ;  /* 0x000000162200422a */ /* 0x020fe40003fae200 */
[----:B------:R-:W-:Y:S02]  /*0920*/  @P3 PLOP3.LUT P6, PT, P0, PT, PT, 0x80, 0x0 ;  /* 0x000000000000381c */ /* 0x000fe400007cf070 */
[----:B------:R-:W-:Y:S01]  /*0930*/  PLOP3.LUT P0, PT, PT, PT, PT, 0x80, 0x0 ;  /* 0x000000000000781c */ /* 0x000fe20003f0f070 */
[----:B------:R-:W1:Y:S01]  /*0940*/  @P4 F2F.F32.F64 R34, R34 ;  /* 0x0000002200224310 */ /* 0x000e620000301000 */
[----:B------:R-:W-:-:S09]  /*0950*/  @P4 PLOP3.LUT P0, PT, P5, PT, PT, 0x80, 0x0 ;  /* 0x000000000000481c */ /* 0x000fd20002f0f070 */
[----:B0-----:R-:W-:Y:S01]  /*0960*/  @!P6 FMUL R32, R32, 1.175494350822287508e-38 ;  /* 0x008000002020e820 */ /* 0x001fe20000400000 */
[--C-:B------:R-:W-:Y:S01]  /*0970*/  @P4 DSETP.GEU.AND P6, PT, |R36|, R22.reuse, PT ;  /* 0x000000162400422a */ /* 0x100fe20003fce200 */
[----:B------:R-:W0:Y:S02]  /*0980*/  @P4 F2F.F32.F64 R36, R36 ;  /* 0x0000002400244310 */ /* 0x000e240000301000 */
[----:B-1----:R-:W-:Y:S01]  /*0990*/  @!P0 FMUL R34, R34, 1.175494350822287508e-38 ;  /* 0x0080000022228820 */ /* 0x002fe20000400000 */
[----:B------:R-:W-:Y:S02]  /*09a0*/  PLOP3.LUT P0, PT, PT, PT, PT, 0x80, 0x0 ;  /* 0x000000000000781c */ /* 0x000fe40003f0f070 */
[----:B------:R-:W-:Y:S01]  /*09b0*/  @P4 PLOP3.LUT P0, PT, P6, PT, PT, 0x80, 0x0 ;  /* 0x000000000000481c */ /* 0x000fe2000370f070 */
[----:B------:R-:W-:Y:S01]  /*09c0*/  @P4 DSETP.GEU.AND P5, PT, |R38|, R22, PT ;  /* 0x000000162600422a */ /* 0x000fe20003fae200 */
[----:B------:R-:W-:Y:S01]  /*09d0*/  PLOP3.LUT P6, PT, PT, PT, PT, 0x80, 0x0 ;  /* 0x000000000000781c */ /* 0x000fe20003fcf070 */
[----:B------:R-:W1:Y:S04]  /*09e0*/  @P4 F2F.F32.F64 R38, R38 ;  /* 0x0000002600264310 */ /* 0x000e680000301000 */
[----:B------:R-:W-:-:S06]  /*09f0*/  @P4 PLOP3.LUT P6, PT, P5, PT, PT, 0x80, 0x0 ;  /* 0x000000000000481c */ /* 0x000fcc0002fcf070 */
[----:B0-----:R-:W-:Y:S01]  /*0a00*/  @!P0 FMUL R36, R36, 1.175494350822287508e-38 ;  /* 0x0080000024248820 */ /* 0x001fe20000400000 */
[----:B------:R-:W-:Y:S01]  /*0a10*/  ISETP.NE.AND P0, PT, RZ, UR14, PT ;  /* 0x0000000eff007c0c */ /* 0x000fe2000bf05270 */
[----:B------:R-:W-:Y:S01]  /*0a20*/  @P3 IMAD.MOV.U32 R5, RZ, RZ, R25 ;  /* 0x000000ffff053224 */ /* 0x000fe200078e0019 */
[----:B------:R-:W-:Y:S01]  /*0a30*/  CS2R R30, SRZ ;  /* 0x00000000001e7805 */ /* 0x000fe2000001ff00 */
[----:B------:R-:W-:Y:S01]  /*0a40*/  HFMA2.MMA R25, -RZ, RZ, 0, 0 ;  /* 0x00000000ff197435 */ /* 0x000fe200000001ff */
[----:B------:R-:W-:Y:S02]  /*0a50*/  @P1 IMAD.MOV.U32 R30, RZ, RZ, R40 ;  /* 0x000000ffff1e1224 */ /* 0x000fe400078e0028 */
[----:B-1----:R-:W-:Y:S01]  /*0a60*/  @!P6 FMUL R38, R38, 1.175494350822287508e-38 ;  /* 0x008000002626e820 */ /* 0x002fe20000400000 */
[----:B------:R-:W-:Y:S01]  /*0a70*/  IMAD.MOV.U32 R29, RZ, RZ, RZ ;  /* 0x000000ffff1d7224 */ /* 0x000fe200078e00ff */
[----:B------:R-:W-:Y:S01]  /*0a80*/  CS2R R22, SRZ ;  /* 0x0000000000167805 */ /* 0x000fe2000001ff00 */
[----:B------:R-:W-:Y:S01]  /*0a90*/  IMAD.MOV.U32 R40, RZ, RZ, RZ ;  /* 0x000000ffff287224 */ /* 0x000fe200078e00ff */
[----:B------:R-:W-:Y:S01]  /*0aa0*/  @P2 MOV R29, R26 ;  /* 0x0000001a001d2202 */ /* 0x000fe20000000f00 */
[----:B------:R-:W-:Y:S01]  /*0ab0*/  @P3 IMAD.MOV.U32 R40, RZ, RZ, R28 ;  /* 0x000000ffff283224 */ /* 0x000fe200078e001c */
[----:B------:R-:W-:Y:S01]  /*0ac0*/  MOV R28, RZ ;  /* 0x000000ff001c7202 */ /* 0x000fe20000000f00 */
[----:B------:R-:W-:Y:S01]  /*0ad0*/  IMAD.MOV.U32 R33, RZ, RZ, RZ ;  /* 0x000000ffff217224 */ /* 0x000fe200078e00ff */
[----:B------:R-:W-:Y:S01]  /*0ae0*/  @P2 MOV R22, R43 ;  /* 0x0000002b00162202 */ /* 0x000fe20000000f00 */
[----:B------:R-:W-:Y:S01]  /*0af0*/  IMAD.MOV.U32 R26, RZ, RZ, RZ ;  /* 0x000000ffff1a7224 */ /* 0x000fe200078e00ff */
[----:B------:R-:W-:Y:S01]  /*0b00*/  @P4 MOV R26, R36 ;  /* 0x00000024001a4202 */ /* 0x000fe20000000f00 */
[----:B------:R-:W-:-:S02]  /*0b10*/  @P1 IMAD.MOV.U32 R31, RZ, RZ, R41 ;  /* 0x000000ffff1f1224 */ /* 0x000fc400078e0029 */
[----:B------:R-:W-:Y:S02]  /*0b20*/  @P2 IMAD.MOV.U32 R23, RZ, RZ, R24 ;  /* 0x000000ffff172224 */ /* 0x000fe400078e0018 */
[----:B------:R-:W-:Y:S02]  /*0b30*/  @P3 IMAD.MOV.U32 R33, RZ, RZ, R32 ;  /* 0x000000ffff213224 */ /* 0x000fe400078e0020 */
[----:B------:R-:W-:Y:S02]  /*0b40*/  @P4 IMAD.MOV.U32 R25, RZ, RZ, R34 ;  /* 0x000000ffff194224 */ /* 0x000fe400078e0022 */
[----:B------:R-:W-:Y:S01]  /*0b50*/  @P4 IMAD.MOV.U32 R28, RZ, RZ, R38 ;  /* 0x000000ffff1c4224 */ /* 0x000fe200078e0026 */
        /* <DEDUP_REMOVED lines=9> */
[----:B------:R-:W0:Y:S01]  /*0bf0*/  MUFU.SQRT R35, R28 ;  /* 0x0000001c00237308 */ /* 0x000e220000002000 */
[----:B-1----:R-:W-:-:S07]  /*0c00*/  FADD.FTZ R33, R33, UR15 ;  /* 0x0000000f21217e21 */ /* 0x002fce0008010000 */
[----:B------:R-:W1:Y:S01]  /*0c10*/  MUFU.RCP R37, R32 ;  /* 0x0000002000257308 */ /* 0x000e620000001000 */
[----:B--2---:R-:W-:-:S07]  /*0c20*/  FADD.FTZ R34, R34, UR15 ;  /* 0x0000000f22227e21 */ /* 0x004fce0008010000 */
[----:B------:R-:W2:Y:S01]  /*0c30*/  MUFU.RCP R39, R34 ;  /* 0x0000002200277308 */ /* 0x000ea20000001000 */
[----:B0-----:R-:W-:-:S07]  /*0c40*/  FADD.FTZ R35, R35, UR15 ;  /* 0x0000000f23237e21 */ /* 0x001fce0008010000 */
[----:B------:R-:W0:Y:S01]  /*0c50*/  MUFU.RCP R33, R33 ;  /* 0x0000002100217308 */ /* 0x000e220000001000 */
[----:B-1----:R-:W-:-:S04]  /*0c60*/  FMUL.FTZ R30, R37, R30 ;  /* 0x0000001e251e7220 */ /* 0x002fc80000410000 */
[----:B------:R-:W-:-:S03]  /*0c70*/  FFMA.FTZ R30, R27, UR16, R30 ;  /* 0x000000101b1e7c23 */ /* 0x000fc6000801001e */
[----:B------:R-:W1:Y:S01]  /*0c80*/  MUFU.RCP R36, R35 ;  /* 0x0000002300247308 */ /* 0x000e620000001000 */
[----:B--2---:R-:W-:-:S04]  /*0c90*/  FMUL.FTZ R22, R39, R22 ;  /* 0x0000001627167220 */ /* 0x004fc80000410000 */
[----:B------:R-:W-:Y:S01]  /*0ca0*/  FFMA.FTZ R32, R29, UR16, R22 ;  /* 0x000000101d207c23 */ /* 0x000fe20008010016 */
[----:B0-----:R-:W-:-:S04]  /*0cb0*/  FMUL.FTZ R40, R33, R40 ;  /* 0x0000002821287220 */ /* 0x001fc80000410000 */
[----:B------:R-:W-:Y:S01]  /*0cc0*/  FFMA.FTZ R40, R5, UR16, R40 ;  /* 0x0000001005287c23 */ /* 0x000fe20008010028 */
[----:B-1----:R-:W-:-:S04]  /*0cd0*/  FMUL.FTZ R25, R36, R25 ;  /* 0x0000001924197220 */ /* 0x002fc80000410000 */
[----:B------:R-:W-:Y:S01]  /*0ce0*/  FFMA.FTZ R37, R26, UR16, R25 ;  /* 0x000000101a257c23 */ /* 0x000fe20008010019 */
[----:B------:R-:W-:Y:S06]  /*0cf0*/  BRA `(.L_x_9) ;  /* 0x0000000000607947 */ /* 0x000fec0003800000 */
.L_x_8:
        /* <DEDUP_REMOVED lines=19> */
[----:B-1----:R-:W-:-:S07]  /*0e30*/  FMUL.FTZ R30, R30, R33 ;  /* 0x000000211e1e7220 */ /* 0x002fce0000410000 */
[----:B------:R-:W1:Y:S01]  /*0e40*/  MUFU.RCP R36, R36 ;  /* 0x0000002400247308 */ /* 0x000e620000001000 */
[----:B--2---:R-:W-:Y:S01]  /*0e50*/  FMUL.FTZ R40, R40, R35 ;  /* 0x0000002328287220 */ /* 0x004fe20000410000 */
[----:B0-----:R-:W-:Y:S01]  /*0e60*/  FMUL.FTZ R32, R22, R37 ;  /* 0x0000002516207220 */ /* 0x001fe20000410000 */
[----:B-1----:R-:W-:-:S07]  /*0e70*/  FMUL.FTZ R37, R25, R36 ;  /* 0x0000002419257220 */ /* 0x002fce0000410000 */
.L_x_9:
[----:B------:R-:W-:Y:S01]  /*0e80*/  FFMA.FTZ R33, -R30, UR17, R27 ;  /* 0x000000111e217c23 */ /* 0x000fe2000801011b */
[----:B------:R-:W-:Y:S01]  /*0e90*/  @P1 FMUL.FTZ R24, R24, 1 ;  /* 0x3f80000018181820 */ /* 0x000fe20000410000 */
[----:B------:R-:W-:Y:S01]  /*0ea0*/  FFMA.FTZ R34, -R32, UR17, R29 ;  /* 0x0000001120227c23 */ /* 0x000fe2000801011d */
[----:B------:R-:W-:Y:S01]  /*0eb0*/  FFMA.FTZ R27, -R40, UR17, R5 ;  /* 0x00000011281b7c23 */ /* 0x000fe20008010105 */
[----:B------:R-:W-:Y:S01]  /*0ec0*/  @P1 FMUL.FTZ R33, R33, 1 ;  /* 0x3f80000021211820 */ /* 0x000fe20000410000 */
[----:B------:R-:W-:Y:S01]  /*0ed0*/  FFMA.FTZ R36, -R37, UR17, R26 ;  /* 0x0000001125247c23 */ /* 0x000fe2000801011a */
[----:B------:R-:W-:Y:S01]  /*0ee0*/  @P2 FMUL.FTZ R34, R34, 1 ;  /* 0x3f80000022222820 */ /* 0x000fe20000410000 */
[----:B------:R-:W-:Y:S01]  /*0ef0*/  @P1 F2F.F64.F32 R24, R24 ;  /* 0x0000001800181310 */ /* 0x000fe20000201800 */
[----:B------:R-:W-:Y:S01]  /*0f00*/  @P2 FMUL.FTZ R23, R23, 1 ;  /* 0x3f80000017172820 */ /* 0x000fe20000410000 */
[----:B------:R-:W-:Y:S01]  /*0f10*/  @P3 FMUL.FTZ R27, R27, 1 ;  /* 0x3f8000001b1b3820 */ /* 0x000fe20000410000 */
[----:B------:R-:W-:Y:S01]  /*0f20*/  @P3 FMUL.FTZ R31, R31, 1 ;  /* 0x3f8000001f1f3820 */ /* 0x000fe20000410000 */
[----:B------:R-:W-:Y:S01]  /*0f30*/  @P4 FMUL.FTZ R36, R36, 1 ;  /* 0x3f80000024244820 */ /* 0x000fe20000410000 */
[----:B------:R-:W-:Y:S01]  /*0f40*/  @P4 FMUL.FTZ R28, R28, 1 ;  /* 0x3f8000001c1c4820 */ /* 0x000fe20000410000 */
[----:B------:R-:W-:-:S02]  /*0f50*/  ULEA UR4, UR5, UR4, 0x2 ;  /* 0x0000000405047291 */ /* 0x000fc4000f8e103f */
[----:B------:R-:W0:Y:S04]  /*0f60*/  @P1 F2F.F64.F32 R32, R33 ;  /* 0x0000002100201310 */ /* 0x000e280000201800 */
[----:B------:R-:W-:-:S04]  /*0f70*/  ISETP.LE.AND P0, PT, R4, UR4, PT ;  /* 0x0000000404007c0c */ /* 0x000fc8000bf03270 */
[----:B------:R-:W1:Y:S01]  /*0f80*/  @P2 F2F.F64.F32 R34, R34 ;  /* 0x0000002200222310 */ /* 0x000e620000201800 */
[----:B0-----:R2:W-:Y:S07]  /*0f90*/  @P1 STG.E.64 desc[UR12][R12.64], R32 ;  /* 0x000000200c001986 */ /* 0x0015ee000c101b0c */
[----:B------:R-:W0:Y:S01]  /*0fa0*/  @P2 F2F.F64.F32 R22, R23 ;  /* 0x0000001700162310 */ /* 0x000e220000201800 */
[----:B------:R2:W-:Y:S01]  /*0fb0*/  @P1 STG.E.64 desc[UR12][R14.64], R24 ;  /* 0x000000180e001986 */ /* 0x0005e2000c101b0c */
[----:B------:R-:W-:-:S03]  /*0fc0*/  ISETP.GT.AND P1, PT, R2, UR4, PT ;  /* 0x0000000402007c0c */ /* 0x000fc6000bf24270 */
[----:B-1----:R2:W-:Y:S03]  /*0fd0*/  @P2 STG.E.64 desc[UR12][R16.64], R34 ;  /* 0x0000002210002986 */ /* 0x0025e6000c101b0c */
[----:B------:R-:W1:Y:S01]  /*0fe0*/  @P3 F2F.F64.F32 R26, R27 ;  /* 0x0000001b001a3310 */ /* 0x000e620000201800 */
[----:B0-----:R2:W-:Y:S07]  /*0ff0*/  @P2 STG.E.64 desc[UR12][R18.64], R22 ;  /* 0x0000001612002986 */ /* 0x0015ee000c101b0c */
[----:B------:R-:W0:Y:S01]  /*1000*/  @P3 F2F.F64.F32 R30, R31 ;  /* 0x0000001f001e3310 */ /* 0x000e220000201800 */
[----:B-1----:R2:W-:Y:S07]  /*1010*/  @P3 STG.E.64 desc[UR12][R20.64], R26 ;  /* 0x0000001a14003986 */ /* 0x0025ee000c101b0c */
[----:B------:R-:W1:Y:S01]  /*1020*/  @P4 F2F.F64.F32 R36, R36 ;  /* 0x0000002400244310 */ /* 0x000e620000201800 */
[----:B0-----:R2:W-:Y:S07]  /*1030*/  @P3 STG.E.64 desc[UR12][R10.64], R30 ;  /* 0x0000001e0a003986 */ /* 0x0015ee000c101b0c */
[----:B------:R-:W0:Y:S01]  /*1040*/  @P4 F2F.F64.F32 R28, R28 ;  /* 0x0000001c001c4310 */ /* 0x000e220000201800 */
[----:B-1----:R2:W-:Y:S04]  /*1050*/  @P4 STG.E.64 desc[UR12][R8.64], R36 ;  /* 0x0000002408004986 */ /* 0x0025e8000c101b0c */
[----:B0-----:R2:W-:Y:S01]  /*1060*/  @P4 STG.E.64 desc[UR12][R6.64], R28 ;  /* 0x0000001c06004986 */ /* 0x0015e2000c101b0c */
[----:B------:R-:W-:Y:S05]  /*1070*/  @!P0 BRA P1, `(.L_x_10) ;  /* 0xfffffff000488947 */ /* 0x000fea000083ffff */
[----:B------:R-:W-:Y:S05]  /*1080*/  EXIT ;  /* 0x000000000000794d */ /* 0x000fea0003800000 */
.L_x_11:
        /* <DEDUP_REMOVED lines=15> */
.L_x_14:


//--------------------- .nv.shared.reserved.0     --------------------------
	.section	.nv.shared.reserved.0,"aw",@nobits
	.weak		__nv_reservedSMEM_offset_0_alias
	.size		__nv_reservedSMEM_offset_0_alias, 0, 0
	.other		__nv_reservedSMEM_offset_0_alias,@"STO_CUDA_RESERVED_SHARED STV_DEFAULT"
__nv_reservedSMEM_offset_0_alias:
	.zero		0


//--------------------- .nv.global                --------------------------
	.section	.nv.global,"aw",@nobits
.nv.global:
	.type		_ZN54_INTERNAL_f071ac24_23_multi_tensor_adagrad_cu_92e9f8c14cuda3std3__48in_placeE,@object
	.size		_ZN54_INTERNAL_f071ac24_23_multi_tensor_adagrad_cu_92e9f8c14cuda3std3__48in_placeE,(_ZN54_INTERNAL_f071ac24_23_multi_tensor_adagrad_cu_92e9f8c14cuda3std6ranges3__45__cpo8distanceE - _ZN54_INTERNAL_f071ac24_23_multi_tensor_adagrad_cu_92e9f8c14cuda3std3__48in_placeE)
_ZN54_INTERNAL_f071ac24_23_multi_tensor_adagrad_cu_92e9f8c14cuda3std3__48in_placeE:
	.zero		1
	.type		_ZN54_INTERNAL_f071ac24_23_multi_tensor_adagrad_cu_92e9f8c14cuda3std6ranges3__45__cpo8distanceE,@object
	.size		_ZN54_INTERNAL_f071ac24_23_multi_tensor_adagrad_cu_92e9f8c14cuda3std6ranges3__45__cpo8distanceE,(_ZN54_INTERNAL_f071ac24_23_multi_tensor_adagrad_cu_92e9f8c14cuda3std3__45__cpo6cbeginE - _ZN54_INTERNAL_f071ac24_23_multi_tensor_adagrad_cu_92e9f8c14cuda3std6ranges3__45__cpo8distanceE)
_ZN54_INTERNAL_f071ac24_23_multi_tensor_adagrad_cu_92e9f8c14cuda3std6ranges3__45__cpo8distanceE:
	.zero		1
	.type		_ZN54_INTERNAL_f071ac24_23_multi_tensor_adagrad_cu_92e9f8c14cuda3std3__45__cpo6cbeginE,@object
	.size		_ZN54_INTERNAL_f071ac24_23_multi_tensor_adagrad_cu_92e9f8c14cuda3std3__45__cpo6cbeginE,(_ZN54_INTERNAL_f071ac24_23_multi_tensor_adagrad_cu_92e9f8c14cuda3std6ranges3__45__cpo7advanceE - _ZN54_INTERNAL_f071ac24_23_multi_tensor_adagrad_cu_92e9f8c14cuda3std3__45__cpo6cbeginE)
_ZN54_INTERNAL_f071ac24_23_multi_tensor_adagrad_cu_92e9f8c14cuda3std3__45__cpo6cbeginE:
	.zero		1
	.type		_ZN54_INTERNAL_f071ac24_23_multi_tensor_adagrad_cu_92e9f8c14cuda3std6ranges3__45__cpo7advanceE,@object
	.size		_ZN54_INTERNAL_f071ac24_23_multi_tensor_adagrad_cu_92e9f8c14cuda3std6ranges3__45__cpo7advanceE,(_ZN54_INTERNAL_f071ac24_23_multi_tensor_adagrad_cu_92e9f8c14cuda3std3__45__cpo7crbeginE - _ZN54_INTERNAL_f071ac24_23_multi_tensor_adagrad_cu_92e9f8c14cuda3std6ranges3__45__cpo7advanceE)
_ZN54_INTERNAL_f071ac24_23_multi_tensor_adagrad_cu_92e9f8c14cuda3std6ranges3__45__cpo7advanceE:
	.zero		1
	.type		_ZN54_INTERNAL_f071ac24_23_multi_tensor_adagrad_cu_92e9f8c14cuda3std3__45__cpo7crbeginE,@object
	.size		_ZN54_INTERNAL_f071ac24_23_multi_tensor_adagrad_cu_92e9f8c14cuda3std3__45__cpo7crbeginE,(_ZN54_INTERNAL_f071ac24_23_multi_tensor_adagrad_cu_92e9f8c14cuda3std6ranges3__45__cpo4dataE - _ZN54_INTERNAL_f071ac24_23_multi_tensor_adagrad_cu_92e9f8c14cuda3std3__45__cpo7crbeginE)
_ZN54_INTERNAL_f071ac24_23_multi_tensor_adagrad_cu_92e9f8c14cuda3std3__45__cpo7crbeginE:
	.zero		1
	.type		_ZN54_INTERNAL_f071ac24_23_multi_tensor_adagrad_cu_92e9f8c14cuda3std6ranges3__45__cpo4dataE,@object
	.size		_ZN54_INTERNAL_f071ac24_23_multi_tensor_adagrad_cu_92e9f8c14cuda3std6ranges3__45__cpo4dataE,(_ZN54_INTERNAL_f071ac24_23_multi_tensor_adagrad_cu_92e9f8c14cuda3std6ranges3__45__cpo5beginE - _ZN54_INTERNAL_f071ac24_23_multi_tensor_adagrad_cu_92e9f8c14cuda3std6ranges3__45__cpo4dataE)
_ZN54_INTERNAL_f071ac24_23_multi_tensor_adagrad_cu_92e9f8c14cuda3std6ranges3__45__cpo4dataE:
	.zero		1
	.type		_ZN54_INTERNAL_f071ac24_23_multi_tensor_adagrad_cu_92e9f8c14cuda3std6ranges3__45__cpo5beginE,@object
	.size		_ZN54_INTERNAL_f071ac24_23_multi_tensor_adagrad_cu_92e9f8c14cuda3std6ranges3__45__cpo5beginE,(_ZN54_INTERNAL_f071ac24_23_multi_tensor_adagrad_cu_92e9f8c14cuda3std3__456_GLOBAL__N__f071ac24_23_multi_tensor_adagrad_cu_92e9f8c16ignoreE - _ZN54_INTERNAL_f071ac24_23_multi_tensor_adagrad_cu_92e9f8c14cuda3std6ranges3__45__cpo5beginE)
_ZN54_INTERNAL_f071ac24_23_multi_tensor_adagrad_cu_92e9f8c14cuda3std6ranges3__45__cpo5beginE:
	.zero		1
	.type		_ZN54_INTERNAL_f071ac24_23_multi_tensor_adagrad_cu_92e9f8c14cuda3std3__456_GLOBAL__N__f071ac24_23_multi_tensor_adagrad_cu_92e9f8c16ignoreE,@object
	.size		_ZN54_INTERNAL_f071ac24_23_multi_tensor_adagrad_cu_92e9f8c14cuda3std3__456_GLOBAL__N__f071ac24_23_multi_tensor_adagrad_cu_92e9f8c16ignoreE,(_ZN54_INTERNAL_f071ac24_23_multi_tensor_adagrad_cu_92e9f8c14cuda3std6ranges3__45__cpo4sizeE - _ZN54_INTERNAL_f071ac24_23_multi_tensor_adagrad_cu_92e9f8c14cuda3std3__456_GLOBAL__N__f071ac24_23_multi_tensor_adagrad_cu_92e9f8c16ignoreE)
_ZN54_INTERNAL_f071ac24_23_multi_tensor_adagrad_cu_92e9f8c14cuda3std3__456_GLOBAL__N__f071ac24_23_multi_tensor_adagrad_cu_92e9f8c16ignoreE:
	.zero		1
	.type		_ZN54_INTERNAL_f071ac24_23_multi_tensor_adagrad_cu_92e9f8c14cuda3std6ranges3__45__cpo4sizeE,@object
	.size		_ZN54_INTERNAL_f071ac24_23_multi_tensor_adagrad_cu_92e9f8c14cuda3std6ranges3__45__cpo4sizeE,(_ZN54_INTERNAL_f071ac24_23_multi_tensor_adagrad_cu_92e9f8c14cuda3std3__45__cpo5beginE - _ZN54_INTERNAL_f071ac24_23_multi_tensor_adagrad_cu_92e9f8c14cuda3std6ranges3__45__cpo4sizeE)
_ZN54_INTERNAL_f071ac24_23_multi_tensor_adagrad_cu_92e9f8c14cuda3std6ranges3__45__cpo4sizeE:
	.zero		1
	.type		_ZN54_INTERNAL_f071ac24_23_multi_tensor_adagrad_cu_92e9f8c14cuda3std3__45__cpo5beginE,@object
	.size		_ZN54_INTERNAL_f071ac24_23_multi_tensor_adagrad_cu_92e9f8c14cuda3std3__45__cpo5beginE,(_ZN54_INTERNAL_f071ac24_23_multi_tensor_adagrad_cu_92e9f8c14cuda3std6ranges3__45__cpo6cbeginE - _ZN54_INTERNAL_f071ac24_23_multi_tensor_adagrad_cu_92e9f8c14cuda3std3__45__cpo5beginE)
_ZN54_INTERNAL_f071ac24_23_multi_tensor_adagrad_cu_92e9f8c14cuda3std3__45__cpo5beginE:
	.zero		1
	.type		_ZN54_INTERNAL_f071ac24_23_multi_tensor_adagrad_cu_92e9f8c14cuda3std6ranges3__45__cpo6cbeginE,@object
	.size		_ZN54_INTERNAL_f071ac24_23_multi_tensor_adagrad_cu_92e9f8c14cuda3std6ranges3__45__cpo6cbeginE,(_ZN54_INTERNAL_f071ac24_23_multi_tensor_adagrad_cu_92e9f8c14cuda3std3__45__cpo6rbeginE - _ZN54_INTERNAL_f071ac24_23_multi_tensor_adagrad_cu_92e9f8c14cuda3std6ranges3__45__cpo6cbeginE)
_ZN54_INTERNAL_f071ac24_23_multi_tensor_adagrad_cu_92e9f8c14cuda3std6ranges3__45__cpo6cbeginE:
	.zero		1
	.type		_ZN54_INTERNAL_f071ac24_23_multi_tensor_adagrad_cu_92e9f8c14cuda3std3__45__cpo6rbeginE,@object
	.size		_ZN54_INTERNAL_f071ac24_23_multi_tensor_adagrad_cu_92e9f8c14cuda3std3__45__cpo6rbeginE,(_ZN54_INTERNAL_f071ac24_23_multi_tensor_adagrad_cu_92e9f8c14cuda3std6ranges3__45__cpo4nextE - _ZN54_INTERNAL_f071ac24_23_multi_tensor_adagrad_cu_92e9f8c14cuda3std3__45__cpo6rbeginE)
_ZN54_INTERNAL_f071ac24_23_multi_tensor_adagrad_cu_92e9f8c14cuda3std3__45__cpo6rbeginE:
	.zero		1
	.type		_ZN54_INTERNAL_f071ac24_23_multi_tensor_adagrad_cu_92e9f8c14cuda3std6ranges3__45__cpo4nextE,@object
	.size		_ZN54_INTERNAL_f071ac24_23_multi_tensor_adagrad_cu_92e9f8c14cuda3std6ranges3__45__cpo4nextE,(_ZN54_INTERNAL_f071ac24_23_multi_tensor_adagrad_cu_92e9f8c14cuda3std6ranges3__45__cpo4swapE - _ZN54_INTERNAL_f071ac24_23_multi_tensor_adagrad_cu_92e9f8c14cuda3std6ranges3__45__cpo4nextE)
_ZN54_INTERNAL_f071ac24_23_multi_tensor_adagrad_cu_92e9f8c14cuda3std6ranges3__45__cpo4nextE:
	.zero		1
	.type		_ZN54_INTERNAL_f071ac24_23_multi_tensor_adagrad_cu_92e9f8c14cuda3std6ranges3__45__cpo4swapE,@object
	.size		_ZN54_INTERNAL_f071ac24_23_multi_tensor_adagrad_cu_92e9f8c14cuda3std6ranges3__45__cpo4swapE,(_ZN54_INTERNAL_f071ac24_23_multi_tensor_adagrad_cu_92e9f8c14cuda3std3__420unreachable_sentinelE - _ZN54_INTERNAL_f071ac24_23_multi_tensor_adagrad_cu_92e9f8c14cuda3std6ranges3__45__cpo4swapE)
_ZN54_INTERNAL_f071ac24_23_multi_tensor_adagrad_cu_92e9f8c14cuda3std6ranges3__45__cpo4swapE:
	.zero		1
	.type		_ZN54_INTERNAL_f071ac24_23_multi_tensor_adagrad_cu_92e9f8c14cuda3std3__420unreachable_sentinelE,@object
	.size		_ZN54_INTERNAL_f071ac24_23_multi_tensor_adagrad_cu_92e9f8c14cuda3std3__420unreachable_sentinelE,(_ZN54_INTERNAL_f071ac24_23_multi_tensor_adagrad_cu_92e9f8c16thrust23THRUST_300001_SM_900_NS6system6detail10sequential3seqE - _ZN54_INTERNAL_f071ac24_23_multi_tensor_adagrad_cu_92e9f8c14cuda3std3__420unreachable_sentinelE)
_ZN54_INTERNAL_f071ac24_23_multi_tensor_adagrad_cu_92e9f8c14cuda3std3__420unreachable_sentinelE:
	.zero		1
	.type		_ZN54_INTERNAL_f071ac24_23_multi_tensor_adagrad_cu_92e9f8c16thrust23THRUST_300001_SM_900_NS6system6detail10sequential3seqE,@object
	.size		_ZN54_INTERNAL_f071ac24_23_multi_tensor_adagrad_cu_92e9f8c16thrust23THRUST_300001_SM_900_NS6system6detail10sequential3seqE,(_ZN54_INTERNAL_f071ac24_23_multi_tensor_adagrad_cu_92e9f8c14cuda3std3__45__cpo4cendE - _ZN54_INTERNAL_f071ac24_23_multi_tensor_adagrad_cu_92e9f8c16thrust23THRUST_300001_SM_900_NS6system6detail10sequential3seqE)
_ZN54_INTERNAL_f071ac24_23_multi_tensor_adagrad_cu_92e9f8c16thrust23THRUST_300001_SM_900_NS6system6detail10sequential3seqE:
	.zero		1
	.type		_ZN54_INTERNAL_f071ac24_23_multi_tensor_adagrad_cu_92e9f8c14cuda3std3__45__cpo4cendE,@object
	.size		_ZN54_INTERNAL_f071ac24_23_multi_tensor_adagrad_cu_92e9f8c14cuda3std3__45__cpo4cendE,(_ZN54_INTERNAL_f071ac24_23_multi_tensor_adagrad_cu_92e9f8c14cuda3std6ranges3__45__cpo9iter_swapE - _ZN54_INTERNAL_f071ac24_23_multi_tensor_adagrad_cu_92e9f8c14cuda3std3__45__cpo4cendE)
_ZN54_INTERNAL_f071ac24_23_multi_tensor_adagrad_cu_92e9f8c14cuda3std3__45__cpo4cendE:
	.zero		1
	.type		_ZN54_INTERNAL_f071ac24_23_multi_tensor_adagrad_cu_92e9f8c14cuda3std6ranges3__45__cpo9iter_swapE,@object
	.size		_ZN54_INTERNAL_f071ac24_23_multi_tensor_adagrad_cu_92e9f8c14cuda3std6ranges3__45__cpo9iter_swapE,(_ZN54_INTERNAL_f071ac24_23_multi_tensor_adagrad_cu_92e9f8c14cuda3std3__45__cpo5crendE - _ZN54_INTERNAL_f071ac24_23_multi_tensor_adagrad_cu_92e9f8c14cuda3std6ranges3__45__cpo9iter_swapE)
_ZN54_INTERNAL_f071ac24_23_multi_tensor_adagrad_cu_92e9f8c14cuda3std6ranges3__45__cpo9iter_swapE:
	.zero		1
	.type		_ZN54_INTERNAL_f071ac24_23_multi_tensor_adagrad_cu_92e9f8c14cuda3std3__45__cpo5crendE,@object
	.size		_ZN54_INTERNAL_f071ac24_23_multi_tensor_adagrad_cu_92e9f8c14cuda3std3__45__cpo5crendE,(_ZN54_INTERNAL_f071ac24_23_multi_tensor_adagrad_cu_92e9f8c14cuda3std6ranges3__45__cpo5cdataE - _ZN54_INTERNAL_f071ac24_23_multi_tensor_adagrad_cu_92e9f8c14cuda3std3__45__cpo5crendE)
_ZN54_INTERNAL_f071ac24_23_multi_tensor_adagrad_cu_92e9f8c14cuda3std3__45__cpo5crendE:
	.zero		1
	.type		_ZN54_INTERNAL_f071ac24_23_multi_tensor_adagrad_cu_92e9f8c14cuda3std6ranges3__45__cpo5cdataE,@object
	.size		_ZN54_INTERNAL_f071ac24_23_multi_tensor_adagrad_cu_92e9f8c14cuda3std6ranges3__45__cpo5cdataE,(_ZN54_INTERNAL_f071ac24_23_multi_tensor_adagrad_cu_92e9f8c14cuda3std6ranges3__45__cpo3endE - _ZN54_INTERNAL_f071ac24_23_multi_tensor_adagrad_cu_92e9f8c14cuda3std6ranges3__45__cpo5cdataE)
_ZN54_INTERNAL_f071ac24_23_multi_tensor_adagrad_cu_92e9f8c14cuda3std6ranges3__45__cpo5cdataE:
	.zero		1
	.type		_ZN54_INTERNAL_f071ac24_23_multi_tensor_adagrad_cu_92e9f8c14cuda3std6ranges3__45__cpo3endE,@object
	.size		_ZN54_INTERNAL_f071ac24_23_multi_tensor_adagrad_cu_92e9f8c14cuda3std6ranges3__45__cpo3endE,(_ZN54_INTERNAL_f071ac24_23_multi_tensor_adagrad_cu_92e9f8c14cuda3std3__419piecewise_constructE - _ZN54_INTERNAL_f071ac24_23_multi_tensor_adagrad_cu_92e9f8c14cuda3std6ranges3__45__cpo3endE)
_ZN54_INTERNAL_f071ac24_23_multi_tensor_adagrad_cu_92e9f8c14cuda3std6ranges3__45__cpo3endE:
	.zero		1
	.type		_ZN54_INTERNAL_f071ac24_23_multi_tensor_adagrad_cu_92e9f8c14cuda3std3__419piecewise_constructE,@object
	.size		_ZN54_INTERNAL_f071ac24_23_multi_tensor_adagrad_cu_92e9f8c14cuda3std3__419piecewise_constructE,(_ZN54_INTERNAL_f071ac24_23_multi_tensor_adagrad_cu_92e9f8c14cuda3std6ranges3__45__cpo5ssizeE - _ZN54_INTERNAL_f071ac24_23_multi_tensor_adagrad_cu_92e9f8c14cuda3std3__419piecewise_constructE)
_ZN54_INTERNAL_f071ac24_23_multi_tensor_adagrad_cu_92e9f8c14cuda3std3__419piecewise_constructE:
	.zero		1
	.type		_ZN54_INTERNAL_f071ac24_23_multi_tensor_adagrad_cu_92e9f8c14cuda3std6ranges3__45__cpo5ssizeE,@object
	.size		_ZN54_INTERNAL_f071ac24_23_multi_tensor_adagrad_cu_92e9f8c14cuda3std6ranges3__45__cpo5ssizeE,(_ZN54_INTERNAL_f071ac24_23_multi_tensor_adagrad_cu_92e9f8c14cuda3std3__45__cpo3endE - _ZN54_INTERNAL_f071ac24_23_multi_tensor_adagrad_cu_92e9f8c14cuda3std6ranges3__45__cpo5ssizeE)
_ZN54_INTERNAL_f071ac24_23_multi_tensor_adagrad_cu_92e9f8c14cuda3std6ranges3__45__cpo5ssizeE:
	.zero		1
	.type		_ZN54_INTERNAL_f071ac24_23_multi_tensor_adagrad_cu_92e9f8c14cuda3std3__45__cpo3endE,@object
	.size		_ZN54_INTERNAL_f071ac24_23_multi_tensor_adagrad_cu_92e9f8c14cuda3std3__45__cpo3endE,(_ZN54_INTERNAL_f071ac24_23_multi_tensor_adagrad_cu_92e9f8c14cuda3std6ranges3__45__cpo4cendE - _ZN54_INTERNAL_f071ac24_23_multi_tensor_adagrad_cu_92e9f8c14cuda3std3__45__cpo3endE)
_ZN54_INTERNAL_f071ac24_23_multi_tensor_adagrad_cu_92e9f8c14cuda3std3__45__cpo3endE:
	.zero		1
	.type		_ZN54_INTERNAL_f071ac24_23_multi_tensor_adagrad_cu_92e9f8c14cuda3std6ranges3__45__cpo4cendE,@object
	.size		_ZN54_INTERNAL_f071ac24_23_multi_tensor_adagrad_cu_92e9f8c14cuda3std6ranges3__45__cpo4cendE,(_ZN54_INTERNAL_f071ac24_23_multi_tensor_adagrad_cu_92e9f8c14cuda3std3__45__cpo4rendE - _ZN54_INTERNAL_f071ac24_23_multi_tensor_adagrad_cu_92e9f8c14cuda3std6ranges3__45__cpo4cendE)
_ZN54_INTERNAL_f071ac24_23_multi_tensor_adagrad_cu_92e9f8c14cuda3std6ranges3__45__cpo4cendE:
	.zero		1
	.type		_ZN54_INTERNAL_f071ac24_23_multi_tensor_adagrad_cu_92e9f8c14cuda3std3__45__cpo4rendE,@object
	.size		_ZN54_INTERNAL_f071ac24_23_multi_tensor_adagrad_cu_92e9f8c14cuda3std3__45__cpo4rendE,(_ZN54_INTERNAL_f071ac24_23_multi_tensor_adagrad_cu_92e9f8c14cuda3std6ranges3__45__cpo4prevE - _ZN54_INTERNAL_f071ac24_23_multi_tensor_adagrad_cu_92e9f8c14cuda3std3__45__cpo4rendE)
_ZN54_INTERNAL_f071ac24_23_multi_tensor_adagrad_cu_92e9f8c14cuda3std3__45__cpo4rendE:
	.zero		1
	.type		_ZN54_INTERNAL_f071ac24_23_multi_tensor_adagrad_cu_92e9f8c14cuda3std6ranges3__45__cpo4prevE,@object
	.size		_ZN54_INTERNAL_f071ac24_23_multi_tensor_adagrad_cu_92e9f8c14cuda3std6ranges3__45__cpo4prevE,(_ZN54_INTERNAL_f071ac24_23_multi_tensor_adagrad_cu_92e9f8c14cuda3std6ranges3__45__cpo9iter_moveE - _ZN54_INTERNAL_f071ac24_23_multi_tensor_adagrad_cu_92e9f8c14cuda3std6ranges3__45__cpo4prevE)
_ZN54_INTERNAL_f071ac24_23_multi_tensor_adagrad_cu_92e9f8c14cuda3std6ranges3__45__cpo4prevE:
	.zero		1
	.type		_ZN54_INTERNAL_f071ac24_23_multi_tensor_adagrad_cu_92e9f8c14cuda3std6ranges3__45__cpo9iter_moveE,@object
	.size		_ZN54_INTERNAL_f071ac24_23_multi_tensor_adagrad_cu_92e9f8c14cuda3std6ranges3__45__cpo9iter_moveE,(.L_13 - _ZN54_INTERNAL_f071ac24_23_multi_tensor_adagrad_cu_92e9f8c14cuda3std6ranges3__45__cpo9iter_moveE)
_ZN54_INTERNAL_f071ac24_23_multi_tensor_adagrad_cu_92e9f8c14cuda3std6ranges3__45__cpo9iter_moveE:
	.zero		1
.L_13:


//--------------------- .nv.constant0._Z25multi_tensor_apply_kernelI18TensorListMetadataILi3EE14AdagradFunctorIN3c104HalfEEJff13adagradMode_tfEEvlPViT_T0_DpT1_ --------------------------
	.section	.nv.constant0._Z25multi_tensor_apply_kernelI18TensorListMetadataILi3EE14AdagradFunctorIN3c104HalfEEJff13adagradMode_tfEEvlPViT_T0_DpT1_,"a",@progbits
	.sectionflags	@""
	.align	4
.nv.constant0._Z25multi_tensor_apply_kernelI18TensorListMetadataILi3EE14AdagradFunctorIN3c104HalfEEJff13adagradMode_tfEEvlPViT_T0_DpT1_:
	.zero		3708


//--------------------- .nv.constant0._Z25multi_tensor_apply_kernelI18TensorListMetadataILi3EE14AdagradFunctorIfEJff13adagradMode_tfEEvlPViT_T0_DpT1_ --------------------------
	.section	.nv.constant0._Z25multi_tensor_apply_kernelI18TensorListMetadataILi3EE14AdagradFunctorIfEJff13adagradMode_tfEEvlPViT_T0_DpT1_,"a",@progbits
	.sectionflags	@""
	.align	4
.nv.constant0._Z25multi_tensor_apply_kernelI18TensorListMetadataILi3EE14AdagradFunctorIfEJff13adagradMode_tfEEvlPViT_T0_DpT1_:
	.zero		3708


//--------------------- .nv.constant0._Z25multi_tensor_apply_kernelI18TensorListMetadataILi3EE14AdagradFunctorIdEJff13adagradMode_tfEEvlPViT_T0_DpT1_ --------------------------
	.section	.nv.constant0._Z25multi_tensor_apply_kernelI18TensorListMetadataILi3EE14AdagradFunctorIdEJff13adagradMode_tfEEvlPViT_T0_DpT1_,"a",@progbits
	.sectionflags	@""
	.align	4
.nv.constant0._Z25multi_tensor_apply_kernelI18TensorListMetadataILi3EE14AdagradFunctorIdEJff13adagradMode_tfEEvlPViT_T0_DpT1_:
	.zero		3708


//--------------------- SYMBOLS --------------------------

	.type		.nv.reservedSmem.offset0,@object
	.size		.nv.reservedSmem.offset0,0x4
